	.target	sm_90a

	.elftype	@"ET_EXEC"


//--------------------- .note.nv.tkinfo           --------------------------
	.section	.note.nv.tkinfo,"",@"SHT_NOTE"
	.sectionflags	@"SHF_NOTE_NV_TKINFO"
	.tkinfo
        /*0018*/ 	.word	0x00000002
        /*0030*/ 	.string	""
        /*0030*/ 	.string	"ptxas"
        /*0030*/ 	.string	"Cuda compilation tools, release 13.0, V13.0.88"
        /*0030*/ 	.string	"Build cuda_13.0.r13.0/compiler.36424714_0"
        /*0030*/ 	.string	"-arch sm_90a -m 64 "



//--------------------- .note.nv.cuinfo           --------------------------
	.section	.note.nv.cuinfo,"",@"SHT_NOTE"
	.sectionflags	@"SHF_NOTE_NV_CUINFO"
        /*0018*/ 	.short	0x0002
        /*001a*/ 	.short	0x005a
        /*001c*/ 	.short	0x0082
	.zero		2


//--------------------- .nv.info                  --------------------------
	.section	.nv.info,"",@"SHT_CUDA_INFO"
	.align	4


	//----- nvinfo : EIATTR_REGCOUNT
	.align		4
        /*0000*/ 	.byte	0x04, 0x2f
        /*0002*/ 	.short	(.L_15 - .L_14)
	.align		4
.L_14:
        /*0004*/ 	.word	index@(_ZN7cutlass13device_kernelINS_4gemm6kernel13GemmUniversalIN4cute5tupleIJiiiiEEENS1_10collective13CollectiveMmaINS1_34MainloopSm90TmaGmmaWarpSpecializedILi9ENS5_IJNS4_1CILi4EEENSA_ILi1EEESC_EEENS1_35KernelTmaWarpSpecializedCooperativeEEENS5_IJNSA_ILi128EEENSA_ILi256EEENSA_ILi32EEEEEENS_6half_tENS5_IJlSC_lEEESK_SL_NS4_8TiledMMAINS4_8MMA_AtomIJNS4_4SM904GMMA26MMA_64x256x16_F32F16F16_SSILNSP_5MajorE0ELSR_0ELNSP_7ScaleInE1ELSS_1EEEEEENS4_6LayoutINS5_IJNSA_ILi2EEESC_SC_EEENS5_IJSC_NSA_ILi0EEESY_EEEEENS5_IJNS4_10UnderscoreES11_S11_EEEEENS4_13SM90_TMA_LOADENS4_14ComposedLayoutINS4_7SwizzleILi2ELi4ELi3EEENS4_18smem_ptr_flag_bitsILi16EEENSV_INS5_IJNSA_ILi8EEESI_EEENS5_IJSI_SC_EEEEEEEvNS4_8identityENS4_23SM90_TMA_LOAD_MULTICASTES1E_vS1F_EENS_8epilogue10collective6detail29Sm90TmaWarpSpecializedAdapterINS1J_15DefaultEpilogueISK_SL_SL_NS1I_6thread17LinearCombinationISK_Li1EffLNS1N_9ScaleType4KindE0ELNS_15FloatRoundStyleE2ESK_EENS1_15EpilogueDefaultEEEEEvvEEEEvNT_6ParamsE)
        /*0008*/ 	.word	0x000000a8


	//----- nvinfo : EIATTR_FRAME_SIZE
	.align		4
.L_15:
        /*000c*/ 	.byte	0x04, 0x11
        /*000e*/ 	.short	(.L_17 - .L_16)
	.align		4
.L_16:
        /*0010*/ 	.word	index@(_ZN7cutlass13device_kernelINS_4gemm6kernel13GemmUniversalIN4cute5tupleIJiiiiEEENS1_10collective13CollectiveMmaINS1_34MainloopSm90TmaGmmaWarpSpecializedILi9ENS5_IJNS4_1CILi4EEENSA_ILi1EEESC_EEENS1_35KernelTmaWarpSpecializedCooperativeEEENS5_IJNSA_ILi128EEENSA_ILi256EEENSA_ILi32EEEEEENS_6half_tENS5_IJlSC_lEEESK_SL_NS4_8TiledMMAINS4_8MMA_AtomIJNS4_4SM904GMMA26MMA_64x256x16_F32F16F16_SSILNSP_5MajorE0ELSR_0ELNSP_7ScaleInE1ELSS_1EEEEEENS4_6LayoutINS5_IJNSA_ILi2EEESC_SC_EEENS5_IJSC_NSA_ILi0EEESY_EEEEENS5_IJNS4_10UnderscoreES11_S11_EEEEENS4_13SM90_TMA_LOADENS4_14ComposedLayoutINS4_7SwizzleILi2ELi4ELi3EEENS4_18smem_ptr_flag_bitsILi16EEENSV_INS5_IJNSA_ILi8EEESI_EEENS5_IJSI_SC_EEEEEEEvNS4_8identityENS4_23SM90_TMA_LOAD_MULTICASTES1E_vS1F_EENS_8epilogue10collective6detail29Sm90TmaWarpSpecializedAdapterINS1J_15DefaultEpilogueISK_SL_SL_NS1I_6thread17LinearCombinationISK_Li1EffLNS1N_9ScaleType4KindE0ELNS_15FloatRoundStyleE2ESK_EENS1_15EpilogueDefaultEEEEEvvEEEEvNT_6ParamsE)
        /*0014*/ 	.word	0x00000000


	//----- nvinfo : EIATTR_MIN_STACK_SIZE
	.align		4
.L_17:
        /*0018*/ 	.byte	0x04, 0x12
        /*001a*/ 	.short	(.L_19 - .L_18)
	.align		4
.L_18:
        /*001c*/ 	.word	index@(_ZN7cutlass13device_kernelINS_4gemm6kernel13GemmUniversalIN4cute5tupleIJiiiiEEENS1_10collective13CollectiveMmaINS1_34MainloopSm90TmaGmmaWarpSpecializedILi9ENS5_IJNS4_1CILi4EEENSA_ILi1EEESC_EEENS1_35KernelTmaWarpSpecializedCooperativeEEENS5_IJNSA_ILi128EEENSA_ILi256EEENSA_ILi32EEEEEENS_6half_tENS5_IJlSC_lEEESK_SL_NS4_8TiledMMAINS4_8MMA_AtomIJNS4_4SM904GMMA26MMA_64x256x16_F32F16F16_SSILNSP_5MajorE0ELSR_0ELNSP_7ScaleInE1ELSS_1EEEEEENS4_6LayoutINS5_IJNSA_ILi2EEESC_SC_EEENS5_IJSC_NSA_ILi0EEESY_EEEEENS5_IJNS4_10UnderscoreES11_S11_EEEEENS4_13SM90_TMA_LOADENS4_14ComposedLayoutINS4_7SwizzleILi2ELi4ELi3EEENS4_18smem_ptr_flag_bitsILi16EEENSV_INS5_IJNSA_ILi8EEESI_EEENS5_IJSI_SC_EEEEEEEvNS4_8identityENS4_23SM90_TMA_LOAD_MULTICASTES1E_vS1F_EENS_8epilogue10collective6detail29Sm90TmaWarpSpecializedAdapterINS1J_15DefaultEpilogueISK_SL_SL_NS1I_6thread17LinearCombinationISK_Li1EffLNS1N_9ScaleType4KindE0ELNS_15FloatRoundStyleE2ESK_EENS1_15EpilogueDefaultEEEEEvvEEEEvNT_6ParamsE)
        /*0020*/ 	.word	0x00000000
.L_19:


//--------------------- .nv.compat                --------------------------
	.section	.nv.compat,"",@"SHT_CUDA_COMPAT_INFO"
	.align	4
        /*0000*/ 	.byte	0x02, 0x09, 0x01, 0x00, 0x02, 0x02, 0x04, 0x00, 0x02, 0x05, 0x05, 0x00, 0x03, 0x07, 0x01, 0x01
        /*0010*/ 	.byte	0x02, 0x03, 0x01, 0x00, 0x02, 0x06, 0x01, 0x00, 0x04, 0x0b, 0x08, 0x00, 0x00, 0x00, 0x00, 0x00
        /*0020*/ 	.byte	0x00, 0x00, 0x00, 0x00


//--------------------- .nv.info._ZN7cutlass13device_kernelINS_4gemm6kernel13GemmUniversalIN4cute5tupleIJiiiiEEENS1_10collective13CollectiveMmaINS1_34MainloopSm90TmaGmmaWarpSpecializedILi9ENS5_IJNS4_1CILi4EEENSA_ILi1EEESC_EEENS1_35KernelTmaWarpSpecializedCooperativeEEENS5_IJNSA_ILi128EEENSA_ILi256EEENSA_ILi32EEEEEENS_6half_tENS5_IJlSC_lEEESK_SL_NS4_8TiledMMAINS4_8MMA_AtomIJNS4_4SM904GMMA26MMA_64x256x16_F32F16F16_SSILNSP_5MajorE0ELSR_0ELNSP_7ScaleInE1ELSS_1EEEEEENS4_6LayoutINS5_IJNSA_ILi2EEESC_SC_EEENS5_IJSC_NSA_ILi0EEESY_EEEEENS5_IJNS4_10UnderscoreES11_S11_EEEEENS4_13SM90_TMA_LOADENS4_14ComposedLayoutINS4_7SwizzleILi2ELi4ELi3EEENS4_18smem_ptr_flag_bitsILi16EEENSV_INS5_IJNSA_ILi8EEESI_EEENS5_IJSI_SC_EEEEEEEvNS4_8identityENS4_23SM90_TMA_LOAD_MULTICASTES1E_vS1F_EENS_8epilogue10collective6detail29Sm90TmaWarpSpecializedAdapterINS1J_15DefaultEpilogueISK_SL_SL_NS1I_6thread17LinearCombinationISK_Li1EffLNS1N_9ScaleType4KindE0ELNS_15FloatRoundStyleE2ESK_EENS1_15EpilogueDefaultEEEEEvvEEEEvNT_6ParamsE --------------------------
	.section	.nv.info._ZN7cutlass13device_kernelINS_4gemm6kernel13GemmUniversalIN4cute5tupleIJiiiiEEENS1_10collective13CollectiveMmaINS1_34MainloopSm90TmaGmmaWarpSpecializedILi9ENS5_IJNS4_1CILi4EEENSA_ILi1EEESC_EEENS1_35KernelTmaWarpSpecializedCooperativeEEENS5_IJNSA_ILi128EEENSA_ILi256EEENSA_ILi32EEEEEENS_6half_tENS5_IJlSC_lEEESK_SL_NS4_8TiledMMAINS4_8MMA_AtomIJNS4_4SM904GMMA26MMA_64x256x16_F32F16F16_SSILNSP_5MajorE0ELSR_0ELNSP_7ScaleInE1ELSS_1EEEEEENS4_6LayoutINS5_IJNSA_ILi2EEESC_SC_EEENS5_IJSC_NSA_ILi0EEESY_EEEEENS5_IJNS4_10UnderscoreES11_S11_EEEEENS4_13SM90_TMA_LOADENS4_14ComposedLayoutINS4_7SwizzleILi2ELi4ELi3EEENS4_18smem_ptr_flag_bitsILi16EEENSV_INS5_IJNSA_ILi8EEESI_EEENS5_IJSI_SC_EEEEEEEvNS4_8identityENS4_23SM90_TMA_LOAD_MULTICASTES1E_vS1F_EENS_8epilogue10collective6detail29Sm90TmaWarpSpecializedAdapterINS1J_15DefaultEpilogueISK_SL_SL_NS1I_6thread17LinearCombinationISK_Li1EffLNS1N_9ScaleType4KindE0ELNS_15FloatRoundStyleE2ESK_EENS1_15EpilogueDefaultEEEEEvvEEEEvNT_6ParamsE,"",@"SHT_CUDA_INFO"
	.sectionflags	@""
	.align	4


	//----- nvinfo : EIATTR_CUDA_API_VERSION
	.align		4
        /*0000*/ 	.byte	0x04, 0x37
        /*0002*/ 	.short	(.L_21 - .L_20)
.L_20:
        /*0004*/ 	.word	0x00000082


	//----- nvinfo : EIATTR_KPARAM_INFO
	.align		4
.L_21:
        /*0008*/ 	.byte	0x04, 0x17
        /*000a*/ 	.short	(.L_23 - .L_22)
.L_22:
        /*000c*/ 	.word	0x00000000
        /*0010*/ 	.short	0x0000
        /*0012*/ 	.short	0x0070
        /*0014*/ 	.byte	0x00, 0xf0, 0x01, 0x10


	//----- nvinfo : EIATTR_SPARSE_MMA_MASK
	.align		4
.L_23:
        /*0018*/ 	.byte	0x03, 0x50
        /*001a*/ 	.short	0x0000


	//----- nvinfo : EIATTR_MAXREG_COUNT
	.align		4
        /*001c*/ 	.byte	0x03, 0x1b
        /*001e*/ 	.short	0x00a8


	//----- nvinfo : EIATTR_NUM_BARRIERS
	.align		4
        /*0020*/ 	.byte	0x02, 0x4c
        /*0022*/ 	.byte	0x01
	.zero		1


	//----- nvinfo : EIATTR_EXTERNS
	.align		4
        /*0024*/ 	.byte	0x04, 0x0f
        /*0026*/ 	.short	(.L_25 - .L_24)


	//   ....[0]....
	.align		4
.L_24:
        /*0028*/ 	.word	index@(__assertfail)


	//----- nvinfo : EIATTR_MERCURY_ISA_VERSION
	.align		4
.L_25:
        /*002c*/ 	.byte	0x03, 0x5f
        /*002e*/ 	.short	0x0101


	//----- nvinfo : EIATTR_INT_WARP_WIDE_INSTR_OFFSETS
	.align		4
        /*0030*/ 	.byte	0x04, 0x31
        /*0032*/ 	.short	(.L_27 - .L_26)


	//   ....[0]....
.L_26:
        /*0034*/ 	.word	0x00000550


	//   ....[1]....
        /*0038*/ 	.word	0x00000580


	//   ....[2]....
        /*003c*/ 	.word	0x00000730


	//----- nvinfo : EIATTR_COOP_GROUP_MASK_REGIDS
	.align		4
.L_27:
        /*0040*/ 	.byte	0x04, 0x29
        /*0042*/ 	.short	(.L_29 - .L_28)


	//   ....[0]....
.L_28:
        /*0044*/ 	.word	0xffffffff


	//   ....[1]....
        /*0048*/ 	.word	0xffffffff


	//   ....[2]....
        /*004c*/ 	.word	0xffffffff


	//   ....[3]....
        /*0050*/ 	.word	0xffffffff


	//   ....[4]....
        /*0054*/ 	.word	0xffffffff


	//   ....[5]....
        /*0058*/ 	.word	0xffffffff


	//----- nvinfo : EIATTR_COOP_GROUP_INSTR_OFFSETS
	.align		4
.L_29:
        /*005c*/ 	.byte	0x04, 0x28
        /*005e*/ 	.short	(.L_31 - .L_30)


	//   ....[0]....
.L_30:
        /*0060*/ 	.word	0x00000060


	//   ....[1]....
        /*0064*/ 	.word	0x00000070


	//   ....[2]....
        /*0068*/ 	.word	0x00000130


	//   ....[3]....
        /*006c*/ 	.word	0x000003a0


	//   ....[4]....
        /*0070*/ 	.word	0x000008e0


	//   ....[5]....
        /*0074*/ 	.word	0x00001330


	//----- nvinfo : EIATTR_REG_RECONFIG
	.align		4
.L_31:
        /*0078*/ 	.byte	0x01, 0x54
	.zero		2


	//----- nvinfo : EIATTR_SYSCALL_OFFSETS
	.align		4
        /*007c*/ 	.byte	0x04, 0x46
        /*007e*/ 	.short	(.L_33 - .L_32)


	//   ....[0]....
.L_32:
        /*0080*/ 	.word	0x000014f0


	//----- nvinfo : EIATTR_MBARRIER_INSTR_OFFSETS
	.align		4
.L_33:
        /*0084*/ 	.byte	0x04, 0x39
        /*0086*/ 	.short	(.L_35 - .L_34)


	//   ....[0]....
.L_34:
        /*0088*/ 	.word	0x00000250
        /*008c*/ 	.word	0x000000ff
        /*0090*/ 	.word	0x00000000
        /*0094*/ 	.short	0x0100
        /*0096*/ 	.byte	0x08
	.zero		1


	//   ....[1]....
        /*0098*/ 	.word	0x00000260
        /*009c*/ 	.word	0x000000ff
        /*00a0*/ 	.word	0x00000048
        /*00a4*/ 	.short	0x0100
        /*00a6*/ 	.byte	0x08
	.zero		1


	//   ....[2]....
        /*00a8*/ 	.word	0x00000270
        /*00ac*/ 	.word	0x000000ff
        /*00b0*/ 	.word	0x00000008
        /*00b4*/ 	.short	0x0100
        /*00b6*/ 	.byte	0x08
	.zero		1


	//   ....[3]....
        /*00b8*/ 	.word	0x00000280
        /*00bc*/ 	.word	0x000000ff
        /*00c0*/ 	.word	0x00000050
        /*00c4*/ 	.short	0x0100
        /*00c6*/ 	.byte	0x08
	.zero		1


	//   ....[4]....
        /*00c8*/ 	.word	0x00000290
        /*00cc*/ 	.word	0x000000ff
        /*00d0*/ 	.word	0x00000010
        /*00d4*/ 	.short	0x0100
        /*00d6*/ 	.byte	0x08
	.zero		1


	//   ....[5]....
        /*00d8*/ 	.word	0x000002a0
        /*00dc*/ 	.word	0x000000ff
        /*00e0*/ 	.word	0x00000058
        /*00e4*/ 	.short	0x0100
        /*00e6*/ 	.byte	0x08
	.zero		1


	//   ....[6]....
        /*00e8*/ 	.word	0x000002b0
        /*00ec*/ 	.word	0x000000ff
        /*00f0*/ 	.word	0x00000018
        /*00f4*/ 	.short	0x0100
        /*00f6*/ 	.byte	0x08
	.zero		1


	//   ....[7]....
        /*00f8*/ 	.word	0x000002c0
        /*00fc*/ 	.word	0x000000ff
        /*0100*/ 	.word	0x00000060
        /*0104*/ 	.short	0x0100
        /*0106*/ 	.byte	0x08
	.zero		1


	//   ....[8]....
        /*0108*/ 	.word	0x000002d0
        /*010c*/ 	.word	0x000000ff
        /*0110*/ 	.word	0x00000020
        /*0114*/ 	.short	0x0100
        /*0116*/ 	.byte	0x08
	.zero		1


	//   ....[9]....
        /*0118*/ 	.word	0x000002e0
        /*011c*/ 	.word	0x000000ff
        /*0120*/ 	.word	0x00000068
        /*0124*/ 	.short	0x0100
        /*0126*/ 	.byte	0x08
	.zero		1


	//   ....[10]....
        /*0128*/ 	.word	0x000002f0
        /*012c*/ 	.word	0x000000ff
        /*0130*/ 	.word	0x00000028
        /*0134*/ 	.short	0x0100
        /*0136*/ 	.byte	0x08
	.zero		1


	//   ....[11]....
        /*0138*/ 	.word	0x00000300
        /*013c*/ 	.word	0x000000ff
        /*0140*/ 	.word	0x00000070
        /*0144*/ 	.short	0x0100
        /*0146*/ 	.byte	0x08
	.zero		1


	//   ....[12]....
        /*0148*/ 	.word	0x00000310
        /*014c*/ 	.word	0x000000ff
        /*0150*/ 	.word	0x00000030
        /*0154*/ 	.short	0x0100
        /*0156*/ 	.byte	0x08
	.zero		1


	//   ....[13]....
        /*0158*/ 	.word	0x00000320
        /*015c*/ 	.word	0x000000ff
        /*0160*/ 	.word	0x00000078
        /*0164*/ 	.short	0x0100
        /*0166*/ 	.byte	0x08
	.zero		1


	//   ....[14]....
        /*0168*/ 	.word	0x00000330
        /*016c*/ 	.word	0x000000ff
        /*0170*/ 	.word	0x00000038
        /*0174*/ 	.short	0x0100
        /*0176*/ 	.byte	0x08
	.zero		1


	//   ....[15]....
        /*0178*/ 	.word	0x00000340
        /*017c*/ 	.word	0x000000ff
        /*0180*/ 	.word	0x00000080
        /*0184*/ 	.short	0x0100
        /*0186*/ 	.byte	0x08
	.zero		1


	//   ....[16]....
        /*0188*/ 	.word	0x00000350
        /*018c*/ 	.word	0x000000ff
        /*0190*/ 	.word	0x00000040
        /*0194*/ 	.short	0x0100
        /*0196*/ 	.byte	0x08
	.zero		1


	//   ....[17]....
        /*0198*/ 	.word	0x00000360
        /*019c*/ 	.word	0x000000ff
        /*01a0*/ 	.word	0x00000088
        /*01a4*/ 	.short	0x0100
        /*01a6*/ 	.byte	0x08
	.zero		1


	//   ....[18]....
        /*01a8*/ 	.word	0x000007c0
        /*01ac*/ 	.word	0x000000ff
        /*01b0*/ 	.word	0x000000a0
        /*01b4*/ 	.short	0x0100
        /*01b6*/ 	.byte	0x06
	.zero		1


	//   ....[19]....
        /*01b8*/ 	.word	0x00000860
        /*01bc*/ 	.word	0x000000ff
        /*01c0*/ 	.word	0x000000a8
        /*01c4*/ 	.short	0x0100
        /*01c6*/ 	.byte	0x06
	.zero		1


	//   ....[20]....
        /*01c8*/ 	.word	0x000015b0
        /*01cc*/ 	.word	0x00000003
        /*01d0*/ 	.word	0x00000000
        /*01d4*/ 	.short	0x010a
        /*01d6*/ 	.byte	0x3f
	.zero		1


	//   ....[21]....
        /*01d8*/ 	.word	0x000015f0
        /*01dc*/ 	.word	0x00000003
        /*01e0*/ 	.word	0x00000000
        /*01e4*/ 	.short	0x010a
        /*01e6*/ 	.byte	0x3f
	.zero		1


	//   ....[22]....
        /*01e8*/ 	.word	0x000018d0
        /*01ec*/ 	.word	0x00000005
        /*01f0*/ 	.word	0x00000000
        /*01f4*/ 	.short	0x010a
        /*01f6*/ 	.byte	0x3f
	.zero		1


	//   ....[23]....
        /*01f8*/ 	.word	0x00001910
        /*01fc*/ 	.word	0x00000005
        /*0200*/ 	.word	0x00000000
        /*0204*/ 	.short	0x010a
        /*0206*/ 	.byte	0x3f
	.zero		1


	//   ....[24]....
        /*0208*/ 	.word	0x00001a80
        /*020c*/ 	.word	0x00000005
        /*0210*/ 	.word	0x00000000
        /*0214*/ 	.short	0x0101
        /*0216*/ 	.byte	0x3f
	.zero		1


	//   ....[25]....
        /*0218*/ 	.word	0x00001ca0
        /*021c*/ 	.word	0x00000003
        /*0220*/ 	.word	0x00000000
        /*0224*/ 	.short	0x0101
        /*0226*/ 	.byte	0x3f
	.zero		1


	//   ....[26]....
        /*0228*/ 	.word	0x0000aa80
        /*022c*/ 	.word	0x00000017
        /*0230*/ 	.word	0x00000048
        /*0234*/ 	.short	0x010a
        /*0236*/ 	.byte	0x3f
	.zero		1


	//   ....[27]....
        /*0238*/ 	.word	0x0000adf0
        /*023c*/ 	.word	0x00000003
        /*0240*/ 	.word	0x000000a8
        /*0244*/ 	.short	0x0101
        /*0246*/ 	.byte	0x3f
	.zero		1


	//   ....[28]....
        /*0248*/ 	.word	0x0000b550
        /*024c*/ 	.word	0x00000007
        /*0250*/ 	.word	0x00000000
        /*0254*/ 	.short	0x010a
        /*0256*/ 	.byte	0x3f
	.zero		1


	//   ....[29]....
        /*0258*/ 	.word	0x0000b5d0
        /*025c*/ 	.word	0x00000008
        /*0260*/ 	.word	0x00000000
        /*0264*/ 	.short	0x010a
        /*0266*/ 	.byte	0x3f
	.zero		1


	//   ....[30]....
        /*0268*/ 	.word	0x0000b660
        /*026c*/ 	.word	0x00000009
        /*0270*/ 	.word	0x00000000
        /*0274*/ 	.short	0x010a
        /*0276*/ 	.byte	0x3f
	.zero		1


	//   ....[31]....
        /*0278*/ 	.word	0x0000b6f0
        /*027c*/ 	.word	0x00000008
        /*0280*/ 	.word	0x00000000
        /*0284*/ 	.short	0x010a
        /*0286*/ 	.byte	0x3f
	.zero		1


	//   ....[32]....
        /*0288*/ 	.word	0x0000b780
        /*028c*/ 	.word	0x00000009
        /*0290*/ 	.word	0x00000000
        /*0294*/ 	.short	0x010a
        /*0296*/ 	.byte	0x3f
	.zero		1


	//   ....[33]....
        /*0298*/ 	.word	0x0000b810
        /*029c*/ 	.word	0x00000008
        /*02a0*/ 	.word	0x00000000
        /*02a4*/ 	.short	0x010a
        /*02a6*/ 	.byte	0x3f
	.zero		1


	//   ....[34]....
        /*02a8*/ 	.word	0x0000b8a0
        /*02ac*/ 	.word	0x00000009
        /*02b0*/ 	.word	0x00000000
        /*02b4*/ 	.short	0x010a
        /*02b6*/ 	.byte	0x3f
	.zero		1


	//   ....[35]....
        /*02b8*/ 	.word	0x0000b930
        /*02bc*/ 	.word	0x00000006
        /*02c0*/ 	.word	0x00000000
        /*02c4*/ 	.short	0x010a
        /*02c6*/ 	.byte	0x3f
	.zero		1


	//   ....[36]....
        /*02c8*/ 	.word	0x0000b9c0
        /*02cc*/ 	.word	0x00000003
        /*02d0*/ 	.word	0x00000000
        /*02d4*/ 	.short	0x010a
        /*02d6*/ 	.byte	0x3f
	.zero		1


	//   ....[37]....
        /*02d8*/ 	.word	0x0000ba20
        /*02dc*/ 	.word	0x00000003
        /*02e0*/ 	.word	0x00000000
        /*02e4*/ 	.short	0x010a
        /*02e6*/ 	.byte	0x3f
	.zero		1


	//   ....[38]....
        /*02e8*/ 	.word	0x0000ba70
        /*02ec*/ 	.word	0x00000005
        /*02f0*/ 	.word	0x00000000
        /*02f4*/ 	.short	0x010a
        /*02f6*/ 	.byte	0x3f
	.zero		1


	//   ....[39]....
        /*02f8*/ 	.word	0x0000bb40
        /*02fc*/ 	.word	0x00000017
        /*0300*/ 	.word	0x00000048
        /*0304*/ 	.short	0x010a
        /*0306*/ 	.byte	0x3f
	.zero		1


	//   ....[40]....
        /*0308*/ 	.word	0x0000bc10
        /*030c*/ 	.word	0x00000007
        /*0310*/ 	.word	0x00000000
        /*0314*/ 	.short	0x010a
        /*0316*/ 	.byte	0x3f
	.zero		1


	//   ....[41]....
        /*0318*/ 	.word	0x0000bc60
        /*031c*/ 	.word	0x00000008
        /*0320*/ 	.word	0x00000000
        /*0324*/ 	.short	0x010a
        /*0326*/ 	.byte	0x3f
	.zero		1


	//   ....[42]....
        /*0328*/ 	.word	0x0000bcb0
        /*032c*/ 	.word	0x00000009
        /*0330*/ 	.word	0x00000000
        /*0334*/ 	.short	0x010a
        /*0336*/ 	.byte	0x3f
	.zero		1


	//   ....[43]....
        /*0338*/ 	.word	0x0000bd00
        /*033c*/ 	.word	0x00000008
        /*0340*/ 	.word	0x00000000
        /*0344*/ 	.short	0x010a
        /*0346*/ 	.byte	0x3f
	.zero		1


	//   ....[44]....
        /*0348*/ 	.word	0x0000bd50
        /*034c*/ 	.word	0x00000009
        /*0350*/ 	.word	0x00000000
        /*0354*/ 	.short	0x010a
        /*0356*/ 	.byte	0x3f
	.zero		1


	//   ....[45]....
        /*0358*/ 	.word	0x0000bda0
        /*035c*/ 	.word	0x00000008
        /*0360*/ 	.word	0x00000000
        /*0364*/ 	.short	0x010a
        /*0366*/ 	.byte	0x3f
	.zero		1


	//   ....[46]....
        /*0368*/ 	.word	0x0000bdf0
        /*036c*/ 	.word	0x00000009
        /*0370*/ 	.word	0x00000000
        /*0374*/ 	.short	0x010a
        /*0376*/ 	.byte	0x3f
	.zero		1


	//   ....[47]....
        /*0378*/ 	.word	0x0000be40
        /*037c*/ 	.word	0x00000006
        /*0380*/ 	.word	0x00000000
        /*0384*/ 	.short	0x010a
        /*0386*/ 	.byte	0x3f
	.zero		1


	//----- nvinfo : EIATTR_NUM_MBARRIERS
	.align		4
.L_35:
        /*0388*/ 	.byte	0x03, 0x38
        /*038a*/ 	.short	0x0014


	//----- nvinfo : EIATTR_EXIT_INSTR_OFFSETS
	.align		4
        /*038c*/ 	.byte	0x04, 0x1c
        /*038e*/ 	.short	(.L_37 - .L_36)


	//   ....[0]....
.L_36:
        /*0390*/ 	.word	0x00000a40


	//   ....[1]....
        /*0394*/ 	.word	0x00001260


	//   ....[2]....
        /*0398*/ 	.word	0x0000a1a0


	//   ....[3]....
        /*039c*/ 	.word	0x0000a700


	//   ....[4]....
        /*03a0*/ 	.word	0x0000ba10


	//----- nvinfo : EIATTR_MAX_THREADS
	.align		4
.L_37:
        /*03a4*/ 	.byte	0x04, 0x05
        /*03a6*/ 	.short	(.L_39 - .L_38)
.L_38:
        /*03a8*/ 	.word	0x00000180
        /*03ac*/ 	.word	0x00000001
        /*03b0*/ 	.word	0x00000001


	//----- nvinfo : EIATTR_CRS_STACK_SIZE
	.align		4
.L_39:
        /*03b4*/ 	.byte	0x04, 0x1e
        /*03b6*/ 	.short	(.L_41 - .L_40)
.L_40:
        /*03b8*/ 	.word	0x00000000


	//----- nvinfo : EIATTR_CBANK_PARAM_SIZE
	.align		4
.L_41:
        /*03bc*/ 	.byte	0x03, 0x19
        /*03be*/ 	.short	0x0470


	//----- nvinfo : EIATTR_PARAM_CBANK
	.align		4
        /*03c0*/ 	.byte	0x04, 0x0a
        /*03c2*/ 	.short	(.L_43 - .L_42)
	.align		4
.L_42:
        /*03c4*/ 	.word	index@(.nv.constant0._ZN7cutlass13device_kernelINS_4gemm6kernel13GemmUniversalIN4cute5tupleIJiiiiEEENS1_10collective13CollectiveMmaINS1_34MainloopSm90TmaGmmaWarpSpecializedILi9ENS5_IJNS4_1CILi4EEENSA_ILi1EEESC_EEENS1_35KernelTmaWarpSpecializedCooperativeEEENS5_IJNSA_ILi128EEENSA_ILi256EEENSA_ILi32EEEEEENS_6half_tENS5_IJlSC_lEEESK_SL_NS4_8TiledMMAINS4_8MMA_AtomIJNS4_4SM904GMMA26MMA_64x256x16_F32F16F16_SSILNSP_5MajorE0ELSR_0ELNSP_7ScaleInE1ELSS_1EEEEEENS4_6LayoutINS5_IJNSA_ILi2EEESC_SC_EEENS5_IJSC_NSA_ILi0EEESY_EEEEENS5_IJNS4_10UnderscoreES11_S11_EEEEENS4_13SM90_TMA_LOADENS4_14ComposedLayoutINS4_7SwizzleILi2ELi4ELi3EEENS4_18smem_ptr_flag_bitsILi16EEENSV_INS5_IJNSA_ILi8EEESI_EEENS5_IJSI_SC_EEEEEEEvNS4_8identityENS4_23SM90_TMA_LOAD_MULTICASTES1E_vS1F_EENS_8epilogue10collective6detail29Sm90TmaWarpSpecializedAdapterINS1J_15DefaultEpilogueISK_SL_SL_NS1I_6thread17LinearCombinationISK_Li1EffLNS1N_9ScaleType4KindE0ELNS_15FloatRoundStyleE2ESK_EENS1_15EpilogueDefaultEEEEEvvEEEEvNT_6ParamsE)
        /*03c8*/ 	.short	0x0210
        /*03ca*/ 	.short	0x0470


	//----- nvinfo : EIATTR_SW_WAR
	.align		4
.L_43:
        /*03cc*/ 	.byte	0x04, 0x36
        /*03ce*/ 	.short	(.L_45 - .L_44)
.L_44:
        /*03d0*/ 	.word	0x00000008
.L_45:


//--------------------- .nv.callgraph             --------------------------
	.section	.nv.callgraph,"",@"SHT_CUDA_CALLGRAPH"
	.align	4
	.sectionentsize	8
	.align		4
        /*0000*/ 	.word	0x00000000
	.align		4
        /*0004*/ 	.word	0xffffffff
	.align		4
        /*0008*/ 	.word	index@(_ZN7cutlass13device_kernelINS_4gemm6kernel13GemmUniversalIN4cute5tupleIJiiiiEEENS1_10collective13CollectiveMmaINS1_34MainloopSm90TmaGmmaWarpSpecializedILi9ENS5_IJNS4_1CILi4EEENSA_ILi1EEESC_EEENS1_35KernelTmaWarpSpecializedCooperativeEEENS5_IJNSA_ILi128EEENSA_ILi256EEENSA_ILi32EEEEEENS_6half_tENS5_IJlSC_lEEESK_SL_NS4_8TiledMMAINS4_8MMA_AtomIJNS4_4SM904GMMA26MMA_64x256x16_F32F16F16_SSILNSP_5MajorE0ELSR_0ELNSP_7ScaleInE1ELSS_1EEEEEENS4_6LayoutINS5_IJNSA_ILi2EEESC_SC_EEENS5_IJSC_NSA_ILi0EEESY_EEEEENS5_IJNS4_10UnderscoreES11_S11_EEEEENS4_13SM90_TMA_LOADENS4_14ComposedLayoutINS4_7SwizzleILi2ELi4ELi3EEENS4_18smem_ptr_flag_bitsILi16EEENSV_INS5_IJNSA_ILi8EEESI_EEENS5_IJSI_SC_EEEEEEEvNS4_8identityENS4_23SM90_TMA_LOAD_MULTICASTES1E_vS1F_EENS_8epilogue10collective6detail29Sm90TmaWarpSpecializedAdapterINS1J_15DefaultEpilogueISK_SL_SL_NS1I_6thread17LinearCombinationISK_Li1EffLNS1N_9ScaleType4KindE0ELNS_15FloatRoundStyleE2ESK_EENS1_15EpilogueDefaultEEEEEvvEEEEvNT_6ParamsE)
	.align		4
        /*000c*/ 	.word	index@(__assertfail)
	.align		4
        /*0010*/ 	.word	0x00000000
	.align		4
        /*0014*/ 	.word	0xfffffffe
	.align		4
        /*0018*/ 	.word	0x00000000
	.align		4
        /*001c*/ 	.word	0xfffffffd
	.align		4
        /*0020*/ 	.word	0x00000000
	.align		4
        /*0024*/ 	.word	0xfffffffc


//--------------------- .nv.constant4             --------------------------
	.section	.nv.constant4,"a",@progbits
	.align	8
	.align		8
.nv.constant4:
        /*0000*/ 	.dword	__assertfail
	.align		8
        /*0008*/ 	.dword	__unnamed_1
	.align		8
        /*0010*/ 	.dword	_ZN40_INTERNAL_fc6c31d9_4_k_cu_8b400c20_246814cuda3std3__45__cpo5beginE
	.align		8
        /*0018*/ 	.dword	_ZN40_INTERNAL_fc6c31d9_4_k_cu_8b400c20_246814cuda3std3__45__cpo3endE
	.align		8
        /*0020*/ 	.dword	_ZN40_INTERNAL_fc6c31d9_4_k_cu_8b400c20_246814cuda3std3__45__cpo6cbeginE
	.align		8
        /*0028*/ 	.dword	_ZN40_INTERNAL_fc6c31d9_4_k_cu_8b400c20_246814cuda3std3__45__cpo4cendE
	.align		8
        /*0030*/ 	.dword	_ZN40_INTERNAL_fc6c31d9_4_k_cu_8b400c20_246814cuda3std3__442_GLOBAL__N__fc6c31d9_4_k_cu_8b400c20_246816ignoreE
	.align		8
        /*0038*/ 	.dword	_ZN40_INTERNAL_fc6c31d9_4_k_cu_8b400c20_246814cuda3std3__419piecewise_constructE
	.align		8
        /*0040*/ 	.dword	_ZN40_INTERNAL_fc6c31d9_4_k_cu_8b400c20_246814cuda3std3__48in_placeE
	.align		8
        /*0048*/ 	.dword	_ZN40_INTERNAL_fc6c31d9_4_k_cu_8b400c20_246814cuda3std6ranges3__45__cpo4swapE
	.align		8
        /*0050*/ 	.dword	_ZN40_INTERNAL_fc6c31d9_4_k_cu_8b400c20_246814cuda3std6ranges3__45__cpo9iter_moveE
	.align		8
        /*0058*/ 	.dword	_ZN40_INTERNAL_fc6c31d9_4_k_cu_8b400c20_246814cute7productE
	.align		8
        /*0060*/ 	.dword	_ZN40_INTERNAL_fc6c31d9_4_k_cu_8b400c20_246814cute1_E
	.align		8
        /*0068*/ 	.dword	$str$22
	.align		8
        /*0070*/ 	.dword	$str$23


//--------------------- .text._ZN7cutlass13device_kernelINS_4gemm6kernel13GemmUniversalIN4cute5tupleIJiiiiEEENS1_10collective13CollectiveMmaINS1_34MainloopSm90TmaGmmaWarpSpecializedILi9ENS5_IJNS4_1CILi4EEENSA_ILi1EEESC_EEENS1_35KernelTmaWarpSpecializedCooperativeEEENS5_IJNSA_ILi128EEENSA_ILi256EEENSA_ILi32EEEEEENS_6half_tENS5_IJlSC_lEEESK_SL_NS4_8TiledMMAINS4_8MMA_AtomIJNS4_4SM904GMMA26MMA_64x256x16_F32F16F16_SSILNSP_5MajorE0ELSR_0ELNSP_7ScaleInE1ELSS_1EEEEEENS4_6LayoutINS5_IJNSA_ILi2EEESC_SC_EEENS5_IJSC_NSA_ILi0EEESY_EEEEENS5_IJNS4_10UnderscoreES11_S11_EEEEENS4_13SM90_TMA_LOADENS4_14ComposedLayoutINS4_7SwizzleILi2ELi4ELi3EEENS4_18smem_ptr_flag_bitsILi16EEENSV_INS5_IJNSA_ILi8EEESI_EEENS5_IJSI_SC_EEEEEEEvNS4_8identityENS4_23SM90_TMA_LOAD_MULTICASTES1E_vS1F_EENS_8epilogue10collective6detail29Sm90TmaWarpSpecializedAdapterINS1J_15DefaultEpilogueISK_SL_SL_NS1I_6thread17LinearCombinationISK_Li1EffLNS1N_9ScaleType4KindE0ELNS_15FloatRoundStyleE2ESK_EENS1_15EpilogueDefaultEEEEEvvEEEEvNT_6ParamsE --------------------------
	.section	.text._ZN7cutlass13device_kernelINS_4gemm6kernel13GemmUniversalIN4cute5tupleIJiiiiEEENS1_10collective13CollectiveMmaINS1_34MainloopSm90TmaGmmaWarpSpecializedILi9ENS5_IJNS4_1CILi4EEENSA_ILi1EEESC_EEENS1_35KernelTmaWarpSpecializedCooperativeEEENS5_IJNSA_ILi128EEENSA_ILi256EEENSA_ILi32EEEEEENS_6half_tENS5_IJlSC_lEEESK_SL_NS4_8TiledMMAINS4_8MMA_AtomIJNS4_4SM904GMMA26MMA_64x256x16_F32F16F16_SSILNSP_5MajorE0ELSR_0ELNSP_7ScaleInE1ELSS_1EEEEEENS4_6LayoutINS5_IJNSA_ILi2EEESC_SC_EEENS5_IJSC_NSA_ILi0EEESY_EEEEENS5_IJNS4_10UnderscoreES11_S11_EEEEENS4_13SM90_TMA_LOADENS4_14ComposedLayoutINS4_7SwizzleILi2ELi4ELi3EEENS4_18smem_ptr_flag_bitsILi16EEENSV_INS5_IJNSA_ILi8EEESI_EEENS5_IJSI_SC_EEEEEEEvNS4_8identityENS4_23SM90_TMA_LOAD_MULTICASTES1E_vS1F_EENS_8epilogue10collective6detail29Sm90TmaWarpSpecializedAdapterINS1J_15DefaultEpilogueISK_SL_SL_NS1I_6thread17LinearCombinationISK_Li1EffLNS1N_9ScaleType4KindE0ELNS_15FloatRoundStyleE2ESK_EENS1_15EpilogueDefaultEEEEEvvEEEEvNT_6ParamsE,"ax",@progbits
	.align	128
.text._ZN7cutlass13device_kernelINS_4gemm6kernel13GemmUniversalIN4cute5tupleIJiiiiEEENS1_10collective13CollectiveMmaINS1_34MainloopSm90TmaGmmaWarpSpecializedILi9ENS5_IJNS4_1CILi4EEENSA_ILi1EEESC_EEENS1_35KernelTmaWarpSpecializedCooperativeEEENS5_IJNSA_ILi128EEENSA_ILi256EEENSA_ILi32EEEEEENS_6half_tENS5_IJlSC_lEEESK_SL_NS4_8TiledMMAINS4_8MMA_AtomIJNS4_4SM904GMMA26MMA_64x256x16_F32F16F16_SSILNSP_5MajorE0ELSR_0ELNSP_7ScaleInE1ELSS_1EEEEEENS4_6LayoutINS5_IJNSA_ILi2EEESC_SC_EEENS5_IJSC_NSA_ILi0EEESY_EEEEENS5_IJNS4_10UnderscoreES11_S11_EEEEENS4_13SM90_TMA_LOADENS4_14ComposedLayoutINS4_7SwizzleILi2ELi4ELi3EEENS4_18smem_ptr_flag_bitsILi16EEENSV_INS5_IJNSA_ILi8EEESI_EEENS5_IJSI_SC_EEEEEEEvNS4_8identityENS4_23SM90_TMA_LOAD_MULTICASTES1E_vS1F_EENS_8epilogue10collective6detail29Sm90TmaWarpSpecializedAdapterINS1J_15DefaultEpilogueISK_SL_SL_NS1I_6thread17LinearCombinationISK_Li1EffLNS1N_9ScaleType4KindE0ELNS_15FloatRoundStyleE2ESK_EENS1_15EpilogueDefaultEEEEEvvEEEEvNT_6ParamsE:
        .type           _ZN7cutlass13device_kernelINS_4gemm6kernel13GemmUniversalIN4cute5tupleIJiiiiEEENS1_10collective13CollectiveMmaINS1_34MainloopSm90TmaGmmaWarpSpecializedILi9ENS5_IJNS4_1CILi4EEENSA_ILi1EEESC_EEENS1_35KernelTmaWarpSpecializedCooperativeEEENS5_IJNSA_ILi128EEENSA_ILi256EEENSA_ILi32EEEEEENS_6half_tENS5_IJlSC_lEEESK_SL_NS4_8TiledMMAINS4_8MMA_AtomIJNS4_4SM904GMMA26MMA_64x256x16_F32F16F16_SSILNSP_5MajorE0ELSR_0ELNSP_7ScaleInE1ELSS_1EEEEEENS4_6LayoutINS5_IJNSA_ILi2EEESC_SC_EEENS5_IJSC_NSA_ILi0EEESY_EEEEENS5_IJNS4_10UnderscoreES11_S11_EEEEENS4_13SM90_TMA_LOADENS4_14ComposedLayoutINS4_7SwizzleILi2ELi4ELi3EEENS4_18smem_ptr_flag_bitsILi16EEENSV_INS5_IJNSA_ILi8EEESI_EEENS5_IJSI_SC_EEEEEEEvNS4_8identityENS4_23SM90_TMA_LOAD_MULTICASTES1E_vS1F_EENS_8epilogue10collective6detail29Sm90TmaWarpSpecializedAdapterINS1J_15DefaultEpilogueISK_SL_SL_NS1I_6thread17LinearCombinationISK_Li1EffLNS1N_9ScaleType4KindE0ELNS_15FloatRoundStyleE2ESK_EENS1_15EpilogueDefaultEEEEEvvEEEEvNT_6ParamsE,@function
        .size           _ZN7cutlass13device_kernelINS_4gemm6kernel13GemmUniversalIN4cute5tupleIJiiiiEEENS1_10collective13CollectiveMmaINS1_34MainloopSm90TmaGmmaWarpSpecializedILi9ENS5_IJNS4_1CILi4EEENSA_ILi1EEESC_EEENS1_35KernelTmaWarpSpecializedCooperativeEEENS5_IJNSA_ILi128EEENSA_ILi256EEENSA_ILi32EEEEEENS_6half_tENS5_IJlSC_lEEESK_SL_NS4_8TiledMMAINS4_8MMA_AtomIJNS4_4SM904GMMA26MMA_64x256x16_F32F16F16_SSILNSP_5MajorE0ELSR_0ELNSP_7ScaleInE1ELSS_1EEEEEENS4_6LayoutINS5_IJNSA_ILi2EEESC_SC_EEENS5_IJSC_NSA_ILi0EEESY_EEEEENS5_IJNS4_10UnderscoreES11_S11_EEEEENS4_13SM90_TMA_LOADENS4_14ComposedLayoutINS4_7SwizzleILi2ELi4ELi3EEENS4_18smem_ptr_flag_bitsILi16EEENSV_INS5_IJNSA_ILi8EEESI_EEENS5_IJSI_SC_EEEEEEEvNS4_8identityENS4_23SM90_TMA_LOAD_MULTICASTES1E_vS1F_EENS_8epilogue10collective6detail29Sm90TmaWarpSpecializedAdapterINS1J_15DefaultEpilogueISK_SL_SL_NS1I_6thread17LinearCombinationISK_Li1EffLNS1N_9ScaleType4KindE0ELNS_15FloatRoundStyleE2ESK_EENS1_15EpilogueDefaultEEEEEvvEEEEvNT_6ParamsE,(.L_x_338 - _ZN7cutlass13device_kernelINS_4gemm6kernel13GemmUniversalIN4cute5tupleIJiiiiEEENS1_10collective13CollectiveMmaINS1_34MainloopSm90TmaGmmaWarpSpecializedILi9ENS5_IJNS4_1CILi4EEENSA_ILi1EEESC_EEENS1_35KernelTmaWarpSpecializedCooperativeEEENS5_IJNSA_ILi128EEENSA_ILi256EEENSA_ILi32EEEEEENS_6half_tENS5_IJlSC_lEEESK_SL_NS4_8TiledMMAINS4_8MMA_AtomIJNS4_4SM904GMMA26MMA_64x256x16_F32F16F16_SSILNSP_5MajorE0ELSR_0ELNSP_7ScaleInE1ELSS_1EEEEEENS4_6LayoutINS5_IJNSA_ILi2EEESC_SC_EEENS5_IJSC_NSA_ILi0EEESY_EEEEENS5_IJNS4_10UnderscoreES11_S11_EEEEENS4_13SM90_TMA_LOADENS4_14ComposedLayoutINS4_7SwizzleILi2ELi4ELi3EEENS4_18smem_ptr_flag_bitsILi16EEENSV_INS5_IJNSA_ILi8EEESI_EEENS5_IJSI_SC_EEEEEEEvNS4_8identityENS4_23SM90_TMA_LOAD_MULTICASTES1E_vS1F_EENS_8epilogue10collective6detail29Sm90TmaWarpSpecializedAdapterINS1J_15DefaultEpilogueISK_SL_SL_NS1I_6thread17LinearCombinationISK_Li1EffLNS1N_9ScaleType4KindE0ELNS_15FloatRoundStyleE2ESK_EENS1_15EpilogueDefaultEEEEEvvEEEEvNT_6ParamsE)
        .other          _ZN7cutlass13device_kernelINS_4gemm6kernel13GemmUniversalIN4cute5tupleIJiiiiEEENS1_10collective13CollectiveMmaINS1_34MainloopSm90TmaGmmaWarpSpecializedILi9ENS5_IJNS4_1CILi4EEENSA_ILi1EEESC_EEENS1_35KernelTmaWarpSpecializedCooperativeEEENS5_IJNSA_ILi128EEENSA_ILi256EEENSA_ILi32EEEEEENS_6half_tENS5_IJlSC_lEEESK_SL_NS4_8TiledMMAINS4_8MMA_AtomIJNS4_4SM904GMMA26MMA_64x256x16_F32F16F16_SSILNSP_5MajorE0ELSR_0ELNSP_7ScaleInE1ELSS_1EEEEEENS4_6LayoutINS5_IJNSA_ILi2EEESC_SC_EEENS5_IJSC_NSA_ILi0EEESY_EEEEENS5_IJNS4_10UnderscoreES11_S11_EEEEENS4_13SM90_TMA_LOADENS4_14ComposedLayoutINS4_7SwizzleILi2ELi4ELi3EEENS4_18smem_ptr_flag_bitsILi16EEENSV_INS5_IJNSA_ILi8EEESI_EEENS5_IJSI_SC_EEEEEEEvNS4_8identityENS4_23SM90_TMA_LOAD_MULTICASTES1E_vS1F_EENS_8epilogue10collective6detail29Sm90TmaWarpSpecializedAdapterINS1J_15DefaultEpilogueISK_SL_SL_NS1I_6thread17LinearCombinationISK_Li1EffLNS1N_9ScaleType4KindE0ELNS_15FloatRoundStyleE2ESK_EENS1_15EpilogueDefaultEEEEEvvEEEEvNT_6ParamsE,@"STO_CUDA_ENTRY STV_DEFAULT"
_ZN7cutlass13device_kernelINS_4gemm6kernel13GemmUniversalIN4cute5tupleIJiiiiEEENS1_10collective13CollectiveMmaINS1_34MainloopSm90TmaGmmaWarpSpecializedILi9ENS5_IJNS4_1CILi4EEENSA_ILi1EEESC_EEENS1_35KernelTmaWarpSpecializedCooperativeEEENS5_IJNSA_ILi128EEENSA_ILi256EEENSA_ILi32EEEEEENS_6half_tENS5_IJlSC_lEEESK_SL_NS4_8TiledMMAINS4_8MMA_AtomIJNS4_4SM904GMMA26MMA_64x256x16_F32F16F16_SSILNSP_5MajorE0ELSR_0ELNSP_7ScaleInE1ELSS_1EEEEEENS4_6LayoutINS5_IJNSA_ILi2EEESC_SC_EEENS5_IJSC_NSA_ILi0EEESY_EEEEENS5_IJNS4_10UnderscoreES11_S11_EEEEENS4_13SM90_TMA_LOADENS4_14ComposedLayoutINS4_7SwizzleILi2ELi4ELi3EEENS4_18smem_ptr_flag_bitsILi16EEENSV_INS5_IJNSA_ILi8EEESI_EEENS5_IJSI_SC_EEEEEEEvNS4_8identityENS4_23SM90_TMA_LOAD_MULTICASTES1E_vS1F_EENS_8epilogue10collective6detail29Sm90TmaWarpSpecializedAdapterINS1J_15DefaultEpilogueISK_SL_SL_NS1I_6thread17LinearCombinationISK_Li1EffLNS1N_9ScaleType4KindE0ELNS_15FloatRoundStyleE2ESK_EENS1_15EpilogueDefaultEEEEEvvEEEEvNT_6ParamsE:
[----:B------:R-:W0:Y:S01]  /*0000*/  LDC R1, c[0x0][0x28] ;  /* 0x00000a00ff017b82 */ /* 0x000e220000000800 */
[----:B------:R-:W1:Y:S01]  /*0010*/  S2R R18, SR_TID.X ;  /* 0x0000000000127919 */ /* 0x000e620000002100 */
[----:B------:R-:W-:Y:S01]  /*0020*/  ELECT P0, URZ, PT ;  /* 0x00000000003f782f */ /* 0x000fe20003800000 */
[----:B------:R-:W-:Y:S01]  /*0030*/  BSSY B0, `(.L_x_0) ;  /* 0x000000f000007945 */ /* 0x000fe20003800000 */
[--C-:B-1----:R-:W-:Y:S02]  /*0040*/  SHF.R.U32.HI R0, RZ, 0x5, R18.reuse ;  /* 0x00000005ff007819 */ /* 0x102fe40000011612 */
[----:B------:R-:W-:-:S03]  /*0050*/  SHF.R.U32.HI R3, RZ, 0x7, R18 ;  /* 0x00000007ff037819 */ /* 0x000fc60000011612 */
[----:B------:R-:W1:Y:S04]  /*0060*/  SHFL.IDX PT, R2, R0, RZ, 0x1f ;  /* 0x00001fff00027589 */ /* 0x000e6800000e0000 */
[----:B------:R2:W3:Y:S01]  /*0070*/  SHFL.IDX PT, R5, R3, RZ, 0x1f ;  /* 0x00001fff03057589 */ /* 0x0004e200000e0000 */
[----:B-1----:R-:W-:-:S13]  /*0080*/  ISETP.NE.OR P0, PT, R2, RZ, !P0 ;  /* 0x000000ff0200720c */ /* 0x002fda0004705670 */
[----:B0-23--:R-:W-:Y:S05]  /*0090*/  @P0 BRA `(.L_x_1) ;  /* 0x0000000000200947 */ /* 0x00dfea0003800000 */
[----:B------:R-:W-:Y:S02]  /*00a0*/  ULDC.64 UR4, c[0x0][0x198] ;  /* 0x0000660000047ab9 */ /* 0x000fe40000000a00 */
[----:B------:R-:W-:Y:S02]  /*00b0*/  UIADD3 UR6, UP0, UR4, 0xf0, URZ ;  /* 0x000000f004067890 */ /* 0x000fe4000ff1e03f */
[----:B------:R-:W-:Y:S02]  /*00c0*/  UIADD3 UR4, UP1, UR4, 0x1f0, URZ ;  /* 0x000001f004047890 */ /* 0x000fe4000ff3e03f */
[----:B------:R-:W-:Y:S02]  /*00d0*/  UIADD3.X UR7, URZ, UR5, URZ, UP0, !UPT ;  /* 0x000000053f077290 */ /* 0x000fe400087fe43f */
[----:B------:R-:W-:-:S07]  /*00e0*/  UIADD3.X UR5, URZ, UR5, URZ, UP1, !UPT ;  /* 0x000000053f057290 */ /* 0x000fce0008ffe43f */
[----:B------:R0:W-:Y:S02]  /*00f0*/  UTMACCTL.PF [UR6] ;  /* 0x00000000060079b9 */ /* 0x0001e40008040000 */
[----:B------:R0:W-:Y:S02]  /*0100*/  UTMACCTL.PF [UR4] ;  /* 0x00000000040079b9 */ /* 0x0001e40008040000 */
[----:B0-----:R-:W-:Y:S01]  /*0110*/  NOP ;  /* 0x0000000000007918 */ /* 0x001fe20000000000 */
.L_x_1:
[----:B------:R-:W-:Y:S05]  /*0120*/  BSYNC B0 ;  /* 0x0000000000007941 */ /* 0x000fea0003800000 */
.L_x_0:
[----:B------:R-:W0:Y:S02]  /*0130*/  SHFL.IDX PT, R3, R0, RZ, 0x1f ;  /* 0x00001fff00037589 */ /* 0x000e2400000e0000 */
[----:B0-----:R-:W-:-:S13]  /*0140*/  ISETP.NE.AND P0, PT, R3, RZ, PT ;  /* 0x000000ff0300720c */ /* 0x001fda0003f05270 */
[----:B------:R-:W-:Y:S05]  /*0150*/  @P0 BRA `(.L_x_2) ;  /* 0x00000000008c0947 */ /* 0x000fea0003800000 */
[----:B------:R-:W-:Y:S01]  /*0160*/  ELECT P0, URZ, PT ;  /* 0x00000000003f782f */ /* 0x000fe20003800000 */
[----:B------:R-:W-:-:S12]  /*0170*/  BSSY B0, `(.L_x_2) ;  /* 0x0000021000007945 */ /* 0x000fd80003800000 */
[----:B------:R-:W-:Y:S05]  /*0180*/  @!P0 BRA `(.L_x_3) ;  /* 0x00000000007c8947 */ /* 0x000fea0003800000 */
[----:B------:R-:W0:Y:S01]  /*0190*/  S2UR UR8, SR_CgaCtaId ;  /* 0x00000000000879c3 */ /* 0x000e220000008800 */
[----:B------:R-:W-:Y:S01]  /*01a0*/  UMOV UR4, 0x400 ;  /* 0x0000040000047882 */ /* 0x000fe20000000000 */
[----:B------:R-:W-:Y:S01]  /*01b0*/  UMOV UR5, 0x1 ;  /* 0x0000000100057882 */ /* 0x000fe20000000000 */
[----:B------:R-:W-:Y:S02]  /*01c0*/  UMOV UR6, 0x8 ;  /* 0x0000000800067882 */ /* 0x000fe40000000000 */
[----:B------:R-:W-:-:S04]  /*01d0*/  UIADD3 UR6, -UR6, 0x100000, URZ ;  /* 0x0010000006067890 */ /* 0x000fc8000fffe13f */
[----:B------:R-:W-:Y:S02]  /*01e0*/  USHF.L.U32 UR7, UR6, 0xb, URZ ;  /* 0x0000000b06077899 */ /* 0x000fe4000800063f */
[----:B------:R-:W-:Y:S02]  /*01f0*/  USHF.L.U32 UR6, UR6, 0x1, URZ ;  /* 0x0000000106067899 */ /* 0x000fe4000800063f */
[----:B0-----:R-:W-:Y:S02]  /*0200*/  ULEA UR8, UR8, UR4, 0x18 ;  /* 0x0000000408087291 */ /* 0x001fe4000f8ec03f */
[----:B------:R-:W-:-:S04]  /*0210*/  UIADD3 UR4, -UR5, 0x100000, URZ ;  /* 0x0010000005047890 */ /* 0x000fc8000fffe13f */
[----:B------:R-:W-:Y:S02]  /*0220*/  USHF.L.U32 UR5, UR4, 0xb, URZ ;  /* 0x0000000b04057899 */ /* 0x000fe4000800063f */
[----:B------:R-:W-:Y:S01]  /*0230*/  USHF.L.U32 UR4, UR4, 0x1, URZ ;  /* 0x0000000104047899 */ /* 0x000fe2000800063f */
[----:B------:R-:W0:Y:S11]  /*0240*/  FENCE.VIEW.ASYNC.S ;  /* 0x00000000000073c6 */ /* 0x000e360000000000 */
[----:B0-----:R0:W1:Y:S01]  /*0250*/  SYNCS.EXCH.64 URZ, [UR8], UR4 ;  /* 0x00000004083f75b2 */ /* 0x0010620008000100 */
[----:B------:R0:W2:Y:S01]  /*0260*/  SYNCS.EXCH.64 URZ, [UR8+0x48], UR6 ;  /* 0x00004806083f75b2 */ /* 0x0000a20008000100 */
[----:B------:R0:W3:Y:S01]  /*0270*/  SYNCS.EXCH.64 URZ, [UR8+0x8], UR4 ;  /* 0x00000804083f75b2 */ /* 0x0000e20008000100 */
[----:B------:R0:W4:Y:S01]  /*0280*/  SYNCS.EXCH.64 URZ, [UR8+0x50], UR6 ;  /* 0x00005006083f75b2 */ /* 0x0001220008000100 */
[----:B------:R0:W0:Y:S01]  /*0290*/  SYNCS.EXCH.64 URZ, [UR8+0x10], UR4 ;  /* 0x00001004083f75b2 */ /* 0x0000220008000100 */
        /* <DEDUP_REMOVED lines=13> */
[----:B------:R-:W-:Y:S01]  /*0370*/  NOP ;  /* 0x0000000000007918 */ /* 0x000fe20000000000 */
.L_x_3:
[----:B0-----:R-:W-:Y:S05]  /*0380*/  BSYNC B0 ;  /* 0x0000000000007941 */ /* 0x001fea0003800000 */
.L_x_2:
[----:B------:R-:W-:Y:S01]  /*0390*/  SHF.R.S32.HI R7, RZ, 0x1f, R18 ;  /* 0x0000001fff077819 */ /* 0x000fe20000011412 */
[----:B------:R-:W0:Y:S01]  /*03a0*/  SHFL.IDX PT, R0, R0, RZ, 0x1f ;  /* 0x00001fff00007589 */ /* 0x000e2200000e0000 */
[----:B------:R-:W5:Y:S01]  /*03b0*/  S2UR UR8, SR_CTAID.X ;  /* 0x00000000000879c3 */ /* 0x000f620000002500 */
[----:B------:R-:W-:Y:S02]  /*03c0*/  ELECT P0, URZ, PT ;  /* 0x00000000003f782f */ /* 0x000fe40003800000 */
[----:B------:R-:W-:Y:S01]  /*03d0*/  LEA.HI R7, R7, R18, RZ, 0x7 ;  /* 0x0000001207077211 */ /* 0x000fe200078f38ff */
[----:B------:R-:W1:Y:S01]  /*03e0*/  S2R R4, SR_CTAID.Y ;  /* 0x0000000000047919 */ /* 0x000e620000002600 */
[----:B------:R-:W-:Y:S01]  /*03f0*/  SHF.R.S32.HI R8, RZ, 0x1f, R3 ;  /* 0x0000001fff087819 */ /* 0x000fe20000011403 */
[----:B------:R-:W-:Y:S01]  /*0400*/  ULDC UR4, c[0x0][0x150] ;  /* 0x0000540000047ab9 */ /* 0x000fe20000000800 */
[----:B------:R-:W-:Y:S01]  /*0410*/  LOP3.LUT R7, R7, 0xffffff80, RZ, 0xc0, !PT ;  /* 0xffffff8007077812 */ /* 0x000fe200078ec0ff */
[----:B------:R-:W-:Y:S01]  /*0420*/  NOP ;  /* 0x0000000000007918 */ /* 0x000fe20000000000 */
[----:B------:R-:W-:Y:S01]  /*0430*/  LEA.HI R8, R8, R3, RZ, 0x2 ;  /* 0x0000000308087211 */ /* 0x000fe200078f10ff */
[----:B------:R-:W2:Y:S01]  /*0440*/  LDC R10, c[0x0][0x144] ;  /* 0x00005100ff0a7b82 */ /* 0x000ea20000000800 */
[----:B------:R-:W-:Y:S01]  /*0450*/  NOP ;  /* 0x0000000000007918 */ /* 0x000fe20000000000 */
[----:B------:R-:W-:Y:S01]  /*0460*/  IMAD.IADD R6, R18, 0x1, -R7 ;  /* 0x0000000112067824 */ /* 0x000fe200078e0a07 */
[----:B------:R-:W-:Y:S01]  /*0470*/  LOP3.LUT R8, R8, 0x3ffffffc, RZ, 0xc0, !PT ;  /* 0x3ffffffc08087812 */ /* 0x000fe200078ec0ff */
[----:B------:R-:W-:Y:S01]  /*0480*/  IMAD.MOV.U32 R22, RZ, RZ, 0x1 ;  /* 0x00000001ff167424 */ /* 0x000fe200078e00ff */
[----:B------:R-:W-:-:S02]  /*0490*/  ISETP.NE.AND P3, PT, R5, RZ, PT ;  /* 0x000000ff0500720c */ /* 0x000fc40003f65270 */
[----:B------:R-:W-:Y:S01]  /*04a0*/  SHF.R.S32.HI R7, RZ, 0x1f, R6 ;  /* 0x0000001fff077819 */ /* 0x000fe20000011406 */
[----:B------:R-:W-:Y:S01]  /*04b0*/  IMAD.IADD R8, R3, 0x1, -R8 ;  /* 0x0000000103087824 */ /* 0x000fe200078e0a08 */
[----:B------:R-:W3:Y:S02]  /*04c0*/  LDC R12, c[0x0][0x140] ;  /* 0x00005000ff0c7b82 */ /* 0x000ee40000000800 */
[----:B------:R-:W-:Y:S02]  /*04d0*/  LEA.HI R7, R7, R6, RZ, 0x3 ;  /* 0x0000000607077211 */ /* 0x000fe400078f18ff */
[----:B0-----:R-:W-:Y:S02]  /*04e0*/  ISETP.NE.OR P0, PT, R0, RZ, !P0 ;  /* 0x000000ff0000720c */ /* 0x001fe40004705670 */
[--C-:B------:R-:W-:Y:S02]  /*04f0*/  SHF.R.S32.HI R0, RZ, 0x3, R7.reuse ;  /* 0x00000003ff007819 */ /* 0x100fe40000011407 */
[----:B------:R-:W-:-:S02]  /*0500*/  SHF.R.S32.HI R7, RZ, 0x1f, R7 ;  /* 0x0000001fff077819 */ /* 0x000fc40000011407 */
[----:B-----5:R-:W-:Y:S02]  /*0510*/  I2FP.F32.U32 R9, UR8 ;  /* 0x0000000800097c45 */ /* 0x020fe40008201000 */
[----:B------:R-:W-:-:S03]  /*0520*/  LEA.HI R7, R7, R0, RZ, 0x2 ;  /* 0x0000000007077211 */ /* 0x000fc600078f10ff */
[----:B------:R-:W-:Y:S01]  /*0530*/  FMUL R9, R9, UR4 ;  /* 0x0000000409097c20 */ /* 0x000fe20008400000 */
[----:B------:R-:W-:Y:S01]  /*0540*/  LOP3.LUT R7, R7, 0xfffffffc, RZ, 0xc0, !PT ;  /* 0xfffffffc07077812 */ /* 0x000fe200078ec0ff */
[----:B------:R-:W-:Y:S01]  /*0550*/  VOTEU.ALL UP0, P0 ;  /* 0x00000000003f7886 */ /* 0x000fe20000000000 */
[----:B-1----:R-:W-:Y:S01]  /*0560*/  I2FP.F32.U32 R11, R4 ;  /* 0x00000004000b7245 */ /* 0x002fe20000201000 */
[----:B------:R-:W-:Y:S01]  /*0570*/  ULDC UR4, c[0x0][0x154] ;  /* 0x0000550000047ab9 */ /* 0x000fe20000000800 */
[----:B------:R-:W-:Y:S01]  /*0580*/  VOTEU.ALL UP1, P0 ;  /* 0x00000000003f7886 */ /* 0x000fe20000020000 */
[----:B------:R-:W-:Y:S01]  /*0590*/  IMAD.IADD R7, R0, 0x1, -R7 ;  /* 0x0000000100077824 */ /* 0x000fe200078e0a07 */
[----:B------:R-:W0:Y:S01]  /*05a0*/  F2I.U32.TRUNC.NTZ R9, R9 ;  /* 0x0000000900097305 */ /* 0x000e22000020f000 */
[----:B------:R-:W1:Y:S01]  /*05b0*/  @!UP0 S2UR UR7, SR_CgaCtaId ;  /* 0x00000000000789c3 */ /* 0x000e620000008800 */
[----:B------:R-:W-:Y:S01]  /*05c0*/  @!UP0 UMOV UR6, 0x400 ;  /* 0x0000040000068882 */ /* 0x000fe20000000000 */
[----:B------:R-:W-:Y:S01]  /*05d0*/  IMAD R8, R8, 0x4, R7 ;  /* 0x0000000408087824 */ /* 0x000fe200078e0207 */
[----:B---3--:R-:W-:-:S04]  /*05e0*/  ISETP.EQ.U32.AND P2, PT, R12, 0x1, PT ;  /* 0x000000010c00780c */ /* 0x008fc80003f42070 */
[----:B------:R-:W-:-:S04]  /*05f0*/  SHF.R.S32.HI R3, RZ, 0x1f, R8 ;  /* 0x0000001fff037819 */ /* 0x000fc80000011408 */
[----:B------:R-:W-:Y:S01]  /*0600*/  LEA.HI R0, R3, R8, RZ, 0x2 ;  /* 0x0000000803007211 */ /* 0x000fe200078f10ff */
[----:B0-----:R-:W-:-:S03]  /*0610*/  IMAD.MOV R7, RZ, RZ, -R9 ;  /* 0x000000ffff077224 */ /* 0x001fc600078e0a09 */
[----:B------:R-:W-:Y:S01]  /*0620*/  LOP3.LUT R9, R0, 0xfffffffc, RZ, 0xc0, !PT ;  /* 0xfffffffc00097812 */ /* 0x000fe200078ec0ff */
[----:B--2---:R-:W-:Y:S02]  /*0630*/  IMAD R3, R10, R7, UR8 ;  /* 0x000000080a037e24 */ /* 0x004fe4000f8e0207 */
[----:B------:R-:W-:Y:S02]  /*0640*/  FMUL R10, R11, UR4 ;  /* 0x000000040b0a7c20 */ /* 0x000fe40008400000 */
[C---:B------:R-:W-:Y:S01]  /*0650*/  IMAD.IADD R0, R8.reuse, 0x1, -R9 ;  /* 0x0000000108007824 */ /* 0x040fe200078e0a09 */
[----:B------:R-:W0:Y:S01]  /*0660*/  LDC R7, c[0x0][0x148] ;  /* 0x00005200ff077b82 */ /* 0x000e220000000800 */
[----:B------:R-:W-:Y:S01]  /*0670*/  SHF.R.S32.HI R9, RZ, 0x1f, R2 ;  /* 0x0000001fff097819 */ /* 0x000fe20000011402 */
[----:B------:R-:W-:Y:S01]  /*0680*/  IMAD.SHL.U32 R11, R8, 0x4, RZ ;  /* 0x00000004080b7824 */ /* 0x000fe200078e00ff */
[----:B------:R-:W-:Y:S01]  /*0690*/  UMOV UR4, 0x20 ;  /* 0x0000002000047882 */ /* 0x000fe20000000000 */
[----:B------:R-:W-:Y:S01]  /*06a0*/  ISETP.NE.AND P4, PT, R0, R3, PT ;  /* 0x000000030000720c */ /* 0x000fe20003f85270 */
[----:B------:R-:W2:Y:S01]  /*06b0*/  F2I.U32.TRUNC.NTZ R10, R10 ;  /* 0x0000000a000a7305 */ /* 0x000ea2000020f000 */
[----:B------:R-:W-:Y:S01]  /*06c0*/  LEA.HI R9, R9, R2, RZ, 0x2 ;  /* 0x0000000209097211 */ /* 0x000fe200078f10ff */
[----:B------:R-:W-:-:S04]  /*06d0*/  @!UP0 UIADD3 UR4, -UR4, 0x100000, URZ ;  /* 0x0010000004048890 */ /* 0x000fc8000fffe13f */
[----:B------:R-:W-:Y:S02]  /*06e0*/  @!UP0 USHF.L.U32 UR5, UR4, 0xb, URZ ;  /* 0x0000000b04058899 */ /* 0x000fe4000800063f */
[----:B------:R-:W-:Y:S01]  /*06f0*/  @!UP0 USHF.L.U32 UR4, UR4, 0x1, URZ ;  /* 0x0000000104048899 */ /* 0x000fe2000800063f */
[----:B------:R-:W-:Y:S01]  /*0700*/  LOP3.LUT R152, R8, 0xc, R11, 0x78, !PT ;  /* 0x0000000c08987812 */ /* 0x000fe200078e780b */
[----:B-1----:R-:W-:Y:S01]  /*0710*/  @!UP0 ULEA UR6, UR7, UR6, 0x18 ;  /* 0x0000000607068291 */ /* 0x002fe2000f8ec03f */
[----:B------:R-:W-:Y:S01]  /*0720*/  LOP3.LUT R9, R9, 0xfffffffc, RZ, 0xc0, !PT ;  /* 0xfffffffc09097812 */ /* 0x000fe200078ec0ff */
[----:B------:R-:W-:Y:S01]  /*0730*/  VOTEU.ALL UP0, P0 ;  /* 0x00000000003f7886 */ /* 0x000fe20000000000 */
[----:B------:R-:W-:Y:S01]  /*0740*/  LOP3.LUT P0, RZ, R6, 0x7, RZ, 0xc0, !PT ;  /* 0x0000000706ff7812 */ /* 0x000fe2000780c0ff */
[----:B------:R-:W-:Y:S02]  /*0750*/  VIADD R6, R5, 0xffffffff ;  /* 0xffffffff05067836 */ /* 0x000fe40000000000 */
[----:B------:R-:W-:Y:S01]  /*0760*/  IMAD.IADD R0, R2, 0x1, -R9 ;  /* 0x0000000102007824 */ /* 0x000fe200078e0a09 */
[----:B------:R-:W-:-:S02]  /*0770*/  ISETP.LT.U32.AND P0, PT, R152, 0x4, !P0 ;  /* 0x000000049800780c */ /* 0x000fc40004701070 */
[----:B------:R-:W-:Y:S01]  /*0780*/  @P4 SHF.R.S32.HI R9, RZ, 0x1f, R152 ;  /* 0x0000001fff094819 */ /* 0x000fe20000011498 */
[----:B--2---:R-:W-:Y:S01]  /*0790*/  IMAD.MOV R24, RZ, RZ, -R10 ;  /* 0x000000ffff187224 */ /* 0x004fe200078e0a0a */
[C---:B------:R-:W-:Y:S01]  /*07a0*/  ISETP.NE.AND P1, PT, R0.reuse, 0x3, PT ;  /* 0x000000030000780c */ /* 0x040fe20003f25270 */
[----:B------:R-:W1:Y:S02]  /*07b0*/  FENCE.VIEW.ASYNC.S ;  /* 0x00000000000073c6 */ /* 0x000e640000000000 */
[----:B-1----:R1:W2:Y:S01]  /*07c0*/  @!UP0 SYNCS.EXCH.64 URZ, [UR6+0xa0], UR4 ;  /* 0x0000a004063f85b2 */ /* 0x0022a20008000100 */
[----:B------:R-:W-:Y:S01]  /*07d0*/  @P4 LEA.HI R9, R9, R152, RZ, 0x2 ;  /* 0x0000009809094211 */ /* 0x000fe200078f10ff */
[----:B0-----:R-:W-:Y:S01]  /*07e0*/  IMAD R2, R7, R24, R4 ;  /* 0x0000001807027224 */ /* 0x001fe200078e0204 */
[----:B------:R-:W-:Y:S02]  /*07f0*/  ISETP.EQ.OR P1, PT, R0, RZ, !P1 ;  /* 0x000000ff0000720c */ /* 0x000fe40004f22670 */
[----:B------:R-:W-:-:S02]  /*0800*/  @P4 SHF.R.S32.HI R9, RZ, 0x2, R9 ;  /* 0x00000002ff094819 */ /* 0x000fc40000011409 */
[----:B------:R-:W-:Y:S02]  /*0810*/  ISETP.EQ.AND P1, PT, R5, RZ, P1 ;  /* 0x000000ff0500720c */ /* 0x000fe40000f22270 */
[----:B------:R-:W-:Y:S02]  /*0820*/  @P4 ISETP.NE.AND P5, PT, R9, R2, PT ;  /* 0x000000020900420c */ /* 0x000fe40003fa5270 */
[----:B------:R-:W-:Y:S02]  /*0830*/  ISETP.GE.U32.AND P6, PT, R6, 0x2, PT ;  /* 0x000000020600780c */ /* 0x000fe40003fc6070 */
[----:B------:R-:W-:Y:S02]  /*0840*/  SEL R9, RZ, 0x1, !P0 ;  /* 0x00000001ff097807 */ /* 0x000fe40004000000 */
[----:B------:R-:W-:Y:S01]  /*0850*/  @P4 SEL R22, RZ, 0x1, P5 ;  /* 0x00000001ff164807 */ /* 0x000fe20002800000 */
[----:B------:R1:W0:Y:S01]  /*0860*/  @!UP1 SYNCS.EXCH.64 URZ, [UR6+0xa8], UR4 ;  /* 0x0000a804063f95b2 */ /* 0x0002220008000100 */
[----:B------:R-:W-:Y:S01]  /*0870*/  SEL R19, RZ, 0x1, !P1 ;  /* 0x00000001ff137807 */ /* 0x000fe20004800000 */
[----:B------:R-:W-:Y:S01]  /*0880*/  NOP ;  /* 0x0000000000007918 */ /* 0x000fe20000000000 */
[----:B------:R-:W-:-:S02]  /*0890*/  LOP3.LUT R22, R22, R9, RZ, 0xc0, !PT ;  /* 0x0000000916167212 */ /* 0x000fc400078ec0ff */
[----:B------:R-:W-:Y:S01]  /*08a0*/  SEL R19, R19, 0x2, P6 ;  /* 0x0000000213137807 */ /* 0x000fe20003000000 */
[----:B-12---:R-:W-:Y:S06]  /*08b0*/  @!P2 BRA `(.L_x_4) ;  /* 0x000000000008a947 */ /* 0x006fec0003800000 */
[----:B0---4-:R-:W-:Y:S01]  /*08c0*/  UCGABAR_ARV ;  /* 0x00000000000079c7 */ /* 0x011fe20008000000 */
[----:B------:R-:W-:Y:S05]  /*08d0*/  BRA `(.L_x_5) ;  /* 0x0000000000047947 */ /* 0x000fea0003800000 */
.L_x_4:
[----:B0---4-:R-:W-:Y:S01]  /*08e0*/  NOP ;  /* 0x0000000000007918 */ /* 0x011fe20000000000 */
.L_x_5:
[----:B------:R-:W0:Y:S01]  /*08f0*/  LDC R2, c[0x0][0x65c] ;  /* 0x00019700ff027b82 */ /* 0x000e220000000800 */
[----:B------:R-:W-:Y:S02]  /*0900*/  IMAD.U32 R8, RZ, RZ, UR8 ;  /* 0x00000008ff087e24 */ /* 0x000fe4000f8e00ff */
[----:B------:R-:W-:Y:S01]  /*0910*/  IMAD.MOV.U32 R9, RZ, RZ, RZ ;  /* 0x000000ffff097224 */ /* 0x000fe200078e00ff */
[----:B0-----:R-:W-:-:S04]  /*0920*/  ISETP.NE.AND P1, PT, R2, 0x1, PT ;  /* 0x000000010200780c */ /* 0x001fc80003f25270 */
[----:B------:R-:W-:-:S09]  /*0930*/  P2R R5, PR, RZ, 0x2 ;  /* 0x00000002ff057803 */ /* 0x000fd20000000000 */
[----:B------:R-:W0:Y:S01]  /*0940*/  @P1 LDC R17, c[0x0][0x10] ;  /* 0x00000400ff111b82 */ /* 0x000e220000000800 */
[----:B------:R-:W-:Y:S02]  /*0950*/  @P1 IMAD.MOV.U32 R5, RZ, RZ, RZ ;  /* 0x000000ffff051224 */ /* 0x000fe400078e00ff */
[----:B------:R-:W-:-:S05]  /*0960*/  @P1 IMAD.MOV.U32 R13, RZ, RZ, RZ ;  /* 0x000000ffff0d1224 */ /* 0x000fca00078e00ff */
[----:B------:R-:W1:Y:S01]  /*0970*/  @!P1 LDC R11, c[0x0][0xc] ;  /* 0x00000300ff0b9b82 */ /* 0x000e620000000800 */
[----:B0-----:R-:W-:-:S04]  /*0980*/  @P1 IMAD.WIDE.U32 R16, R17, UR8, R4 ;  /* 0x0000000811101c25 */ /* 0x001fc8000f8e0004 */
[----:B------:R-:W-:Y:S02]  /*0990*/  @P1 IMAD.IADD R17, R17, 0x1, R13 ;  /* 0x0000000111111824 */ /* 0x000fe400078e020d */
[----:B-1----:R-:W-:-:S04]  /*09a0*/  @!P1 IMAD.WIDE.U32 R8, R4, R11, R8 ;  /* 0x0000000b04089225 */ /* 0x002fc800078e0008 */
[----:B------:R-:W-:Y:S02]  /*09b0*/  @!P1 IMAD.MOV.U32 R16, RZ, RZ, R8 ;  /* 0x000000ffff109224 */ /* 0x000fe400078e0008 */
[----:B------:R-:W-:Y:S01]  /*09c0*/  @!P1 IMAD.MOV.U32 R17, RZ, RZ, R9 ;  /* 0x000000ffff119224 */ /* 0x000fe200078e0009 */
[----:B------:R-:W-:Y:S06]  /*09d0*/  @!P2 BRA `(.L_x_6) ;  /* 0x00000000000ca947 */ /* 0x000fec0003800000 */
[----:B------:R-:W-:Y:S01]  /*09e0*/  UCGABAR_WAIT ;  /* 0x0000000000007dc7 */ /* 0x000fe20008000000 */
[----:B------:R-:W-:Y:S01]  /*09f0*/  CCTL.IVALL ;  /* 0x00000000ff00798f */ /* 0x000fe20002000000 */
[----:B------:R-:W-:Y:S05]  /*0a00*/  BRA `(.L_x_7) ;  /* 0x0000000000047947 */ /* 0x000fea0003800000 */
.L_x_6:
[----:B------:R-:W-:Y:S06]  /*0a10*/  BAR.SYNC.DEFER_BLOCKING 0x0 ;  /* 0x0000000000007b1d */ /* 0x000fec0000010000 */
.L_x_7:
[----:B------:R-:W-:Y:S05]  /*0a20*/  @!P3 BRA `(.L_x_8) ;  /* 0x0000009400e0b947 */ /* 0x000fea0003800000 */
[----:B------:R-:W-:-:S13]  /*0a30*/  ISETP.GT.U32.AND P0, PT, R6, 0x1, PT ;  /* 0x000000010600780c */ /* 0x000fda0003f04070 */
[----:B------:R-:W-:Y:S05]  /*0a40*/  @P0 EXIT ;  /* 0x000000000000094d */ /* 0x000fea0003800000 */
[----:B------:R-:W-:Y:S01]  /*0a50*/  ULDC.64 UR4, c[0x0][0x650] ;  /* 0x0001940000047ab9 */ /* 0x000fe20000000a00 */
[----:B------:R-:W-:Y:S01]  /*0a60*/  PRMT R0, RZ, 0x7610, R0 ;  /* 0x00007610ff007816 */ /* 0x000fe20000000000 */
[----:B------:R-:W-:Y:S01]  /*0a70*/  IMAD.MOV.U32 R154, RZ, RZ, -0x1 ;  /* 0xffffffffff9a7424 */ /* 0x000fe200078e00ff */
[----:B------:R-:W-:Y:S01]  /*0a80*/  ISETP.GE.U32.AND P0, PT, R16, UR4, PT ;  /* 0x0000000410007c0c */ /* 0x000fe2000bf06070 */
[----:B------:R-:W-:Y:S02]  /*0a90*/  IMAD.MOV.U32 R153, RZ, RZ, -0x1 ;  /* 0xffffffffff997424 */ /* 0x000fe400078e00ff */
[----:B------:R-:W-:Y:S01]  /*0aa0*/  IMAD.MOV.U32 R23, RZ, RZ, -0x1 ;  /* 0xffffffffff177424 */ /* 0x000fe200078e00ff */
[----:B------:R-:W-:-:S13]  /*0ab0*/  ISETP.GE.U32.AND.EX P0, PT, R17, UR5, PT, P0 ;  /* 0x0000000511007c0c */ /* 0x000fda000bf06100 */
[----:B------:R-:W-:Y:S05]  /*0ac0*/  @P0 BRA `(.L_x_9) ;  /* 0x00000004002c0947 */ /* 0x000fea0003800000 */
[----:B------:R-:W0:Y:S01]  /*0ad0*/  LDC.64 R20, c[0x0][0x628] ;  /* 0x00018a00ff147b82 */ /* 0x000e220000000a00 */
[----:B------:R-:W-:Y:S02]  /*0ae0*/  IMAD.MOV.U32 R8, RZ, RZ, R16 ;  /* 0x000000ffff087224 */ /* 0x000fe400078e0010 */
[----:B------:R-:W-:-:S05]  /*0af0*/  IMAD.MOV.U32 R9, RZ, RZ, R17 ;  /* 0x000000ffff097224 */ /* 0x000fca00078e0011 */
[----:B------:R-:W1:Y:S08]  /*0b00*/  LDC R0, c[0x0][0x630] ;  /* 0x00018c00ff007b82 */ /* 0x000e700000000800 */
[----:B------:R-:W2:Y:S01]  /*0b10*/  LDC.64 R26, c[0x0][0x620] ;  /* 0x00018800ff1a7b82 */ /* 0x000ea20000000a00 */
[----:B0-----:R-:W-:-:S04]  /*0b20*/  ISETP.NE.U32.AND P0, PT, R20, RZ, PT ;  /* 0x000000ff1400720c */ /* 0x001fc80003f05070 */
[----:B------:R-:W-:-:S13]  /*0b30*/  ISETP.NE.AND.EX P0, PT, R21, RZ, PT, P0 ;  /* 0x000000ff1500720c */ /* 0x000fda0003f05300 */
[----:B-12---:R-:W-:Y:S05]  /*0b40*/  @!P0 BRA `(.L_x_10) ;  /* 0x0000000000288947 */ /* 0x006fea0003800000 */
[----:B------:R-:W0:Y:S02]  /*0b50*/  LDC R13, c[0x0][0x634] ;  /* 0x00018d00ff0d7b82 */ /* 0x000e240000000800 */
[----:B0-----:R-:W-:-:S05]  /*0b60*/  IADD3 R13, P0, R16, R13, RZ ;  /* 0x0000000d100d7210 */ /* 0x001fca0007f1e0ff */
[----:B------:R-:W-:-:S04]  /*0b70*/  IMAD.X R15, RZ, RZ, R17, P0 ;  /* 0x000000ffff0f7224 */ /* 0x000fc800000e0611 */
[----:B------:R-:W-:-:S04]  /*0b80*/  IMAD.WIDE.U32 R8, R15, R20, RZ ;  /* 0x000000140f087225 */ /* 0x000fc800078e00ff */
[----:B------:R-:W-:-:S04]  /*0b90*/  IMAD.WIDE.U32 R10, P0, R13, R21, R8 ;  /* 0x000000150d0a7225 */ /* 0x000fc80007800008 */
[----:B------:R-:W-:-:S04]  /*0ba0*/  IMAD.WIDE.U32 R8, R13, R20, RZ ;  /* 0x000000140d087225 */ /* 0x000fc800078e00ff */
[----:B------:R-:W-:Y:S01]  /*0bb0*/  IMAD.X R13, RZ, RZ, RZ, P0 ;  /* 0x000000ffff0d7224 */ /* 0x000fe200000e06ff */
[----:B------:R-:W-:Y:S01]  /*0bc0*/  IADD3 RZ, P0, R9, R10, RZ ;  /* 0x0000000a09ff7210 */ /* 0x000fe20007f1e0ff */
[----:B------:R-:W-:-:S04]  /*0bd0*/  IMAD.MOV.U32 R12, RZ, RZ, R11 ;  /* 0x000000ffff0c7224 */ /* 0x000fc800078e000b */
[----:B------:R-:W-:-:S08]  /*0be0*/  IMAD.WIDE.U32.X R8, R15, R21, R12, P0 ;  /* 0x000000150f087225 */ /* 0x000fd000000e040c */
.L_x_10:
[----:B------:R-:W0:Y:S01]  /*0bf0*/  LDC.64 R20, c[0x0][0x640] ;  /* 0x00019000ff147b82 */ /* 0x000e220000000a00 */
[--C-:B------:R-:W-:Y:S01]  /*0c00*/  SHF.R.U64 R28, R8, R0, R9.reuse ;  /* 0x00000000081c7219 */ /* 0x100fe20000001209 */
[----:B------:R-:W-:Y:S01]  /*0c10*/  IMAD R30, R7, R24, R4 ;  /* 0x00000018071e7224 */ /* 0x000fe200078e0204 */
[----:B------:R-:W-:Y:S01]  /*0c20*/  SHF.R.U32.HI R0, RZ, R0, R9 ;  /* 0x00000000ff007219 */ /* 0x000fe20000011609 */
[----:B------:R-:W-:Y:S01]  /*0c30*/  IMAD.MOV.U32 R23, RZ, RZ, 0x1 ;  /* 0x00000001ff177424 */ /* 0x000fe200078e00ff */
[----:B------:R-:W-:-:S03]  /*0c40*/  IADD3 R5, P0, RZ, -R28, RZ ;  /* 0x8000001cff057210 */ /* 0x000fc60007f1e0ff */
[----:B------:R-:W1:Y:S02]  /*0c50*/  LDC R6, c[0x0][0x618] ;  /* 0x00018600ff067b82 */ /* 0x000e640000000800 */
[----:B------:R-:W-:-:S04]  /*0c60*/  IMAD.X R9, RZ, RZ, ~R0, P0 ;  /* 0x000000ffff097224 */ /* 0x000fc800000e0e00 */
[-C--:B------:R-:W-:Y:S02]  /*0c70*/  IMAD R0, R9, R26.reuse, RZ ;  /* 0x0000001a09007224 */ /* 0x080fe400078e02ff */
[----:B------:R-:W2:Y:S01]  /*0c80*/  LDC R11, c[0x0][0x608] ;  /* 0x00018200ff0b7b82 */ /* 0x000ea20000000800 */
[----:B------:R-:W-:-:S04]  /*0c90*/  IMAD.WIDE.U32 R8, R5, R26, R16 ;  /* 0x0000001a05087225 */ /* 0x000fc800078e0010 */
[----:B------:R-:W-:-:S03]  /*0ca0*/  IMAD R5, R5, R27, R0 ;  /* 0x0000001b05057224 */ /* 0x000fc600078e0200 */
[----:B------:R-:W3:Y:S01]  /*0cb0*/  LDC R12, c[0x0][0x658] ;  /* 0x00019600ff0c7b82 */ /* 0x000ee20000000800 */
[----:B0-----:R-:W-:Y:S01]  /*0cc0*/  ISETP.NE.U32.AND P0, PT, R20, RZ, PT ;  /* 0x000000ff1400720c */ /* 0x001fe20003f05070 */
[----:B------:R-:W-:Y:S02]  /*0cd0*/  IMAD.IADD R5, R9, 0x1, R5 ;  /* 0x0000000109057824 */ /* 0x000fe400078e0205 */
[----:B------:R-:W-:Y:S01]  /*0ce0*/  IMAD.MOV.U32 R9, RZ, RZ, -0x1 ;  /* 0xffffffffff097424 */ /* 0x000fe200078e00ff */
[----:B------:R-:W-:-:S03]  /*0cf0*/  ISETP.NE.AND.EX P0, PT, R21, RZ, PT, P0 ;  /* 0x000000ff1500720c */ /* 0x000fc60003f05300 */
[----:B------:R-:W0:Y:S01]  /*0d00*/  LDC R15, c[0x0][0x600] ;  /* 0x00018000ff0f7b82 */ /* 0x000e220000000800 */
[-CC-:B-1----:R-:W-:Y:S02]  /*0d10*/  SHF.R.U64 R13, R8, R6.reuse, R5.reuse ;  /* 0x00000006080d7219 */ /* 0x182fe40000001205 */
[----:B------:R-:W-:-:S05]  /*0d20*/  SHF.R.U32.HI R0, RZ, R6, R5 ;  /* 0x00000006ff007219 */ /* 0x000fca0000011605 */
[----:B------:R-:W1:Y:S01]  /*0d30*/  LDC R14, c[0x0][0x648] ;  /* 0x00019200ff0e7b82 */ /* 0x000e620000000800 */
[-CC-:B--2---:R-:W-:Y:S02]  /*0d40*/  SHF.R.U64 R27, R13, R11.reuse, R0.reuse ;  /* 0x0000000b0d1b7219 */ /* 0x184fe40000001200 */
[----:B------:R-:W-:-:S05]  /*0d50*/  SHF.R.U32.HI R5, RZ, R11, R0 ;  /* 0x0000000bff057219 */ /* 0x000fca0000011600 */
[----:B------:R-:W2:Y:S01]  /*0d60*/  LDC R26, c[0x0][0x638] ;  /* 0x00018e00ff1a7b82 */ /* 0x000ea20000000800 */
[-CC-:B---3--:R-:W-:Y:S02]  /*0d70*/  SHF.R.U64 R24, R27, R12.reuse, R5.reuse ;  /* 0x0000000c1b187219 */ /* 0x188fe40000001205 */
[-C--:B------:R-:W-:Y:S02]  /*0d80*/  SHF.L.U32 R0, R9, R12.reuse, RZ ;  /* 0x0000000c09007219 */ /* 0x080fe400000006ff */
[----:B------:R-:W-:Y:S01]  /*0d90*/  SHF.R.U32.HI R5, RZ, R12, R5 ;  /* 0x0000000cff057219 */ /* 0x000fe20000011605 */
[----:B------:R-:W-:Y:S01]  /*0da0*/  IMAD.MOV.U32 R4, RZ, RZ, R24 ;  /* 0x000000ffff047224 */ /* 0x000fe200078e0018 */
[----:B------:R-:W-:Y:S01]  /*0db0*/  LOP3.LUT R10, RZ, R0, RZ, 0x33, !PT ;  /* 0x00000000ff0a7212 */ /* 0x000fe200078e33ff */
[----:B------:R-:W3:Y:S01]  /*0dc0*/  LDC R25, c[0x0][0x610] ;  /* 0x00018400ff197b82 */ /* 0x000ee20000000800 */
[----:B------:R-:W-:Y:S05]  /*0dd0*/  @!P0 BRA `(.L_x_11) ;  /* 0x0000000000288947 */ /* 0x000fea0003800000 */
[----:B------:R-:W4:Y:S02]  /*0de0*/  LDC R9, c[0x0][0x64c] ;  /* 0x00019300ff097b82 */ /* 0x000f240000000800 */
[----:B----4-:R-:W-:-:S05]  /*0df0*/  IADD3 R9, P0, R24, R9, RZ ;  /* 0x0000000918097210 */ /* 0x010fca0007f1e0ff */
        /* <DEDUP_REMOVED lines=8> */
.L_x_11:
[----:B-1----:R-:W-:Y:S01]  /*0e80*/  SHF.R.U64 R4, R4, R14, R5 ;  /* 0x0000000e04047219 */ /* 0x002fe20000001205 */
[----:B0-----:R-:W-:Y:S01]  /*0e90*/  VIADD R6, R15, 0xffffffff ;  /* 0xffffffff0f067836 */ /* 0x001fe20000000000 */
[----:B------:R-:W-:Y:S01]  /*0ea0*/  SHF.L.U32 R0, R23, R12, RZ ;  /* 0x0000000c17007219 */ /* 0x000fe200000006ff */
[----:B------:R-:W-:Y:S01]  /*0eb0*/  IMAD.MOV.U32 R23, RZ, RZ, R28 ;  /* 0x000000ffff177224 */ /* 0x000fe200078e001c */
[----:B------:R-:W-:Y:S01]  /*0ec0*/  LOP3.LUT R5, R27, R10, RZ, 0xc0, !PT ;  /* 0x0000000a1b057212 */ /* 0x000fe200078ec0ff */
[----:B------:R-:W-:Y:S01]  /*0ed0*/  IMAD.MOV R7, RZ, RZ, -R4 ;  /* 0x000000ffff077224 */ /* 0x000fe200078e0a04 */
[----:B------:R-:W-:Y:S02]  /*0ee0*/  SEL R3, R3, R30, !P1 ;  /* 0x0000001e03037207 */ /* 0x000fe40004800000 */
[----:B------:R-:W-:Y:S01]  /*0ef0*/  LOP3.LUT R6, R13, R6, RZ, 0xc0, !PT ;  /* 0x000000060d067212 */ /* 0x000fe200078ec0ff */
[----:B------:R-:W-:Y:S02]  /*0f00*/  IMAD R4, R0, R4, R5 ;  /* 0x0000000400047224 */ /* 0x000fe400078e0205 */
[----:B--2---:R-:W-:-:S02]  /*0f10*/  IMAD R0, R7, R26, R24 ;  /* 0x0000001a07007224 */ /* 0x004fc400078e0218 */
[----:B---3--:R-:W-:Y:S02]  /*0f20*/  IMAD R3, R4, R25, R3 ;  /* 0x0000001904037224 */ /* 0x008fe400078e0203 */
[----:B------:R-:W-:Y:S02]  /*0f30*/  IMAD R154, R0, R15, R6 ;  /* 0x0000000f009a7224 */ /* 0x000fe400078e0206 */
[----:B------:R-:W-:-:S03]  /*0f40*/  IMAD.MOV.U32 R4, RZ, RZ, 0x1 ;  /* 0x00000001ff047424 */ /* 0x000fc600078e00ff */
[----:B------:R-:W-:Y:S02]  /*0f50*/  SEL R153, R154, R3, !P1 ;  /* 0x000000039a997207 */ /* 0x000fe40004800000 */
[----:B------:R-:W-:Y:S02]  /*0f60*/  PRMT R0, R4, 0x7610, R0 ;  /* 0x0000761004007816 */ /* 0x000fe40000000000 */
[----:B------:R-:W-:-:S07]  /*0f70*/  SEL R154, R3, R154, !P1 ;  /* 0x0000009a039a7207 */ /* 0x000fce0004800000 */
.L_x_9:
[----:B------:R-:W-:-:S08]  /*0f80*/  NOP ;  /* 0x0000000000007918 */ /* 0x000fd00000000000 */
[----:B------:R-:W0:Y:S02]  /*0f90*/  USETMAXREG.TRY_ALLOC.CTAPOOL UP0, 0xe8 ;  /* 0x000000e8000079c8 */ /* 0x000e240008000600 */
[----:B0-----:R-:W-:-:S13]  /*0fa0*/  PLOP3.LUT P0, PT, PT, PT, UP0, 0x80, 0x0 ;  /* 0x000000000000781c */ /* 0x001fda0003f0f008 */
[----:B------:R-:W-:Y:S05]  /*0fb0*/  @!P0 BRA `(.L_x_9) ;  /* 0xfffffffc00f08947 */ /* 0x000fea000383ffff */
[----:B------:R-:W-:Y:S01]  /*0fc0*/  ULDC.64 UR4, c[0x0][0x598] ;  /* 0x0001660000047ab9 */ /* 0x000fe20000000a00 */
[----:B------:R-:W-:Y:S01]  /*0fd0*/  ULDC.64 UR36, c[0x0][0x208] ;  /* 0x0000820000247ab9 */ /* 0x000fe20000000a00 */
[----:B------:R-:W-:-:S04]  /*0fe0*/  ISETP.NE.U32.AND P0, PT, RZ, UR4, PT ;  /* 0x00000004ff007c0c */ /* 0x000fc8000bf05070 */
[----:B------:R-:W-:-:S13]  /*0ff0*/  ISETP.NE.AND.EX P0, PT, RZ, UR5, PT, P0 ;  /* 0x00000005ff007c0c */ /* 0x000fda000bf05300 */
[----:B------:R-:W-:Y:S05]  /*1000*/  @!P0 BRA `(.L_x_12) ;  /* 0x00000000001c8947 */ /* 0x000fea0003800000 */
[----:B------:R-:W0:Y:S02]  /*1010*/  LDC.64 R4, c[0x0][0x598] ;  /* 0x00016600ff047b82 */ /* 0x000e240000000a00 */
[----:B0-----:R-:W2:Y:S02]  /*1020*/  LDG.E.64 R4, desc[UR36][R4.64] ;  /* 0x0000002404047981 */ /* 0x001ea4000c1e1b00 */
[----:B--2---:R-:W-:-:S04]  /*1030*/  ISETP.NE.U32.AND P0, PT, R4, RZ, PT ;  /* 0x000000ff0400720c */ /* 0x004fc80003f05070 */
[----:B------:R-:W-:-:S13]  /*1040*/  ISETP.NE.AND.EX P0, PT, R5, RZ, PT, P0 ;  /* 0x000000ff0500720c */ /* 0x000fda0003f05300 */
[----:B------:R-:W-:Y:S05]  /*1050*/  @!P0 BRA `(.L_x_12) ;  /* 0x0000000000088947 */ /* 0x000fea0003800000 */
[----:B------:R0:W5:Y:S01]  /*1060*/  LD.E R155, desc[UR36][R4.64] ;  /* 0x00000024049b7980 */ /* 0x000162000c101900 */
[----:B------:R-:W-:Y:S05]  /*1070*/  BRA `(.L_x_13) ;  /* 0x0000000000247947 */ /* 0x000fea0003800000 */
.L_x_12:
[----:B------:R-:W-:Y:S02]  /*1080*/  ULDC.64 UR4, c[0x0][0x588] ;  /* 0x0001620000047ab9 */ /* 0x000fe40000000a00 */
[----:B------:R-:W-:-:S04]  /*1090*/  ISETP.NE.U32.AND P0, PT, RZ, UR4, PT ;  /* 0x00000004ff007c0c */ /* 0x000fc8000bf05070 */
[----:B------:R-:W-:-:S13]  /*10a0*/  ISETP.NE.AND.EX P0, PT, RZ, UR5, PT, P0 ;  /* 0x00000005ff007c0c */ /* 0x000fda000bf05300 */
[----:B------:R-:W-:Y:S05]  /*10b0*/  @!P0 BRA `(.L_x_14) ;  /* 0x00000000000c8947 */ /* 0x000fea0003800000 */
[----:B------:R-:W0:Y:S02]  /*10c0*/  LDC.64 R4, c[0x0][0x588] ;  /* 0x00016200ff047b82 */ /* 0x000e240000000a00 */
[----:B0-----:R1:W5:Y:S01]  /*10d0*/  LDG.E R155, desc[UR36][R4.64] ;  /* 0x00000024049b7981 */ /* 0x001362000c1e1900 */
[----:B------:R-:W-:Y:S05]  /*10e0*/  BRA `(.L_x_13) ;  /* 0x0000000000087947 */ /* 0x000fea0003800000 */
.L_x_14:
[----:B------:R-:W-:Y:S02]  /*10f0*/  ULDC UR4, c[0x0][0x580] ;  /* 0x0001600000047ab9 */ /* 0x000fe40000000800 */
[----:B------:R-:W-:-:S07]  /*1100*/  IMAD.U32 R155, RZ, RZ, UR4 ;  /* 0x00000004ff9b7e24 */ /* 0x000fce000f8e00ff */
.L_x_13:
[----:B------:R-:W-:Y:S02]  /*1110*/  ULDC.64 UR4, c[0x0][0x5a0] ;  /* 0x0001680000047ab9 */ /* 0x000fe40000000a00 */
[----:B------:R-:W-:-:S04]  /*1120*/  ISETP.NE.U32.AND P0, PT, RZ, UR4, PT ;  /* 0x00000004ff007c0c */ /* 0x000fc8000bf05070 */
[----:B------:R-:W-:-:S13]  /*1130*/  ISETP.NE.AND.EX P0, PT, RZ, UR5, PT, P0 ;  /* 0x00000005ff007c0c */ /* 0x000fda000bf05300 */
[----:B------:R-:W-:Y:S05]  /*1140*/  @!P0 BRA `(.L_x_15) ;  /* 0x00000000001c8947 */ /* 0x000fea0003800000 */
[----:B01----:R-:W0:Y:S02]  /*1150*/  LDC.64 R4, c[0x0][0x5a0] ;  /* 0x00016800ff047b82 */ /* 0x003e240000000a00 */
[----:B0-----:R-:W2:Y:S02]  /*1160*/  LDG.E.64 R4, desc[UR36][R4.64] ;  /* 0x0000002404047981 */ /* 0x001ea4000c1e1b00 */
[----:B--2---:R-:W-:-:S04]  /*1170*/  ISETP.NE.U32.AND P0, PT, R4, RZ, PT ;  /* 0x000000ff0400720c */ /* 0x004fc80003f05070 */
[----:B------:R-:W-:-:S13]  /*1180*/  ISETP.NE.AND.EX P0, PT, R5, RZ, PT, P0 ;  /* 0x000000ff0500720c */ /* 0x000fda0003f05300 */
[----:B------:R-:W-:Y:S05]  /*1190*/  @!P0 BRA `(.L_x_15) ;  /* 0x0000000000088947 */ /* 0x000fea0003800000 */
[----:B------:R0:W5:Y:S01]  /*11a0*/  LD.E R156, desc[UR36][R4.64] ;  /* 0x00000024049c7980 */ /* 0x000162000c101900 */
[----:B------:R-:W-:Y:S05]  /*11b0*/  BRA `(.L_x_16) ;  /* 0x0000000000247947 */ /* 0x000fea0003800000 */
.L_x_15:
[----:B------:R-:W-:Y:S02]  /*11c0*/  ULDC.64 UR4, c[0x0][0x590] ;  /* 0x0001640000047ab9 */ /* 0x000fe40000000a00 */
[----:B------:R-:W-:-:S04]  /*11d0*/  ISETP.NE.U32.AND P0, PT, RZ, UR4, PT ;  /* 0x00000004ff007c0c */ /* 0x000fc8000bf05070 */
[----:B------:R-:W-:-:S13]  /*11e0*/  ISETP.NE.AND.EX P0, PT, RZ, UR5, PT, P0 ;  /* 0x00000005ff007c0c */ /* 0x000fda000bf05300 */
[----:B------:R-:W-:Y:S05]  /*11f0*/  @!P0 BRA `(.L_x_17) ;  /* 0x00000000000c8947 */ /* 0x000fea0003800000 */
[----:B------:R-:W2:Y:S02]  /*1200*/  LDC.64 R156, c[0x0][0x590] ;  /* 0x00016400ff9c7b82 */ /* 0x000ea40000000a00 */
[----:B--2---:R2:W5:Y:S01]  /*1210*/  LDG.E R156, desc[UR36][R156.64] ;  /* 0x000000249c9c7981 */ /* 0x004562000c1e1900 */
[----:B------:R-:W-:Y:S05]  /*1220*/  BRA `(.L_x_16) ;  /* 0x0000000000087947 */ /* 0x000fea0003800000 */
.L_x_17:
[----:B------:R-:W-:Y:S02]  /*1230*/  ULDC UR4, c[0x0][0x584] ;  /* 0x0001610000047ab9 */ /* 0x000fe40000000800 */
[----:B------:R-:W-:-:S07]  /*1240*/  IMAD.U32 R156, RZ, RZ, UR4 ;  /* 0x00000004ff9c7e24 */ /* 0x000fce000f8e00ff */
.L_x_16:
[----:B------:R-:W-:-:S13]  /*1250*/  LOP3.LUT P0, RZ, R0, 0xff, RZ, 0xc0, !PT ;  /* 0x000000ff00ff7812 */ /* 0x000fda000780c0ff */
[----:B------:R-:W-:Y:S05]  /*1260*/  @!P0 EXIT ;  /* 0x000000000000894d */ /* 0x000fea0003800000 */
[----:B------:R-:W-:Y:S01]  /*1270*/  ULDC UR4, c[0x0][0x28c] ;  /* 0x0000a30000047ab9 */ /* 0x000fe20000000800 */
[----:B--2---:R-:W-:Y:S01]  /*1280*/  LOP3.LUT R157, R19, 0x1, RZ, 0xfc, !PT ;  /* 0x00000001139d7812 */ /* 0x004fe200078efcff */
[----:B------:R-:W-:Y:S01]  /*1290*/  UIADD3 UR4, UR4, 0x1f, URZ ;  /* 0x0000001f04047890 */ /* 0x000fe2000fffe03f */
[----:B------:R-:W-:Y:S01]  /*12a0*/  UMOV UR38, URZ ;  /* 0x0000003f00267c82 */ /* 0x000fe20008000000 */
[----:B------:R-:W-:Y:S02]  /*12b0*/  UMOV UR39, URZ ;  /* 0x0000003f00277c82 */ /* 0x000fe40008000000 */
[----:B------:R-:W-:-:S04]  /*12c0*/  USHF.R.S32.HI UR5, URZ, 0x1f, UR4 ;  /* 0x0000001f3f057899 */ /* 0x000fc80008011404 */
[----:B------:R-:W-:-:S04]  /*12d0*/  ULEA.HI UR5, UR5, UR4, URZ, 0x5 ;  /* 0x0000000405057291 */ /* 0x000fc8000f8f283f */
[----:B------:R-:W-:-:S12]  /*12e0*/  USHF.R.S32.HI UR40, URZ, 0x5, UR5 ;  /* 0x000000053f287899 */ /* 0x000fd80008011405 */
.L_x_293:
[----:B------:R-:W-:Y:S01]  /*12f0*/  LOP3.LUT R0, R18, 0x80, RZ, 0xc0, !PT ;  /* 0x0000008012007812 */ /* 0x000fe200078ec0ff */
[----:B--2---:R-:W2:Y:S01]  /*1300*/  S2UR UR7, SR_CgaCtaId ;  /* 0x00000000000779c3 */ /* 0x004ea20000008800 */
[----:B------:R-:W-:Y:S02]  /*1310*/  UMOV UR6, 0x400 ;  /* 0x0000040000067882 */ /* 0x000fe40000000000 */
[----:B------:R-:W-:-:S06]  /*1320*/  SHF.R.U32.HI R0, RZ, 0x7, R0 ;  /* 0x00000007ff007819 */ /* 0x000fcc0000011600 */
[----:B---3--:R-:W3:Y:S01]  /*1330*/  SHFL.IDX PT, R0, R0, RZ, 0x1f ;  /* 0x00001fff00007589 */ /* 0x008ee200000e0000 */
[----:B--2---:R-:W-:Y:S01]  /*1340*/  ULEA UR6, UR7, UR6, 0x18 ;  /* 0x0000000607067291 */ /* 0x004fe2000f8ec03f */
[----:B---3--:R-:W-:-:S13]  /*1350*/  R2UR UR4, R0 ;  /* 0x00000000000472ca */ /* 0x008fda00000e0000 */
[----:B------:R-:W-:-:S04]  /*1360*/  ULEA.HI UR5, UR4, UR4, URZ, 0x1 ;  /* 0x0000000404057291 */ /* 0x000fc8000f8f083f */
[----:B------:R-:W-:-:S04]  /*1370*/  ULOP3.LUT UR5, UR5, 0xffffe, URZ, 0xc0, !UPT ;  /* 0x000ffffe05057892 */ /* 0x000fc8000f8ec03f */
[----:B------:R-:W-:-:S03]  /*1380*/  UIADD3 UR5, UR4, -UR5, URZ ;  /* 0x8000000504057290 */ /* 0x000fc6000fffe03f */
[----:B------:R-:W-:Y:S01]  /*1390*/  ULDC UR4, c[0x0][0x28c] ;  /* 0x0000a30000047ab9 */ /* 0x000fe20000000800 */
[----:B------:R-:W-:Y:S01]  /*13a0*/  ULEA UR5, UR5, UR6, 0xc ;  /* 0x0000000605057291 */ /* 0x000fe2000f8e603f */
[----:B------:R-:W-:-:S03]  /*13b0*/  ISETP.LT.AND P0, PT, RZ, UR4, PT ;  /* 0x00000004ff007c0c */ /* 0x000fc6000bf01270 */
[----:B------:R-:W-:-:S04]  /*13c0*/  UIADD3 UR5, UR5, 0x180, URZ ;  /* 0x0000018005057890 */ /* 0x000fc8000fffe03f */
[----:B------:R-:W-:-:S04]  /*13d0*/  USHF.R.U32.HI UR5, URZ, 0x4, UR5 ;  /* 0x000000043f057899 */ /* 0x000fc80008011605 */
[----:B------:R-:W-:Y:S02]  /*13e0*/  ULOP3.LUT UR41, UR5, 0x3fff, URZ, 0xc0, !UPT ;  /* 0x00003fff05297892 */ /* 0x000fe4000f8ec03f */
[----:B-1--45:R-:W-:Y:S10]  /*13f0*/  @P0 BRA `(.L_x_18) ;  /* 0x0000000000400947 */ /* 0x032ff40003800000 */
[----:B------:R-:W-:Y:S01]  /*1400*/  MOV R0, 0x0 ;  /* 0x0000000000007802 */ /* 0x000fe20000000f00 */
[----:B------:R-:W-:Y:S01]  /*1410*/  ULDC.64 UR4, c[0x4][0x68] ;  /* 0x01001a0000047ab9 */ /* 0x000fe20000000a00 */
[----:B------:R-:W-:Y:S01]  /*1420*/  ULDC.64 UR6, c[0x4][0x8] ;  /* 0x0100020000067ab9 */ /* 0x000fe20000000a00 */
[----:B01----:R-:W-:Y:S01]  /*1430*/  IMAD.U32 R4, RZ, RZ, UR4 ;  /* 0x00000004ff047e24 */ /* 0x003fe2000f8e00ff */
[----:B------:R0:W1:Y:S01]  /*1440*/  LDC.64 R14, c[0x4][R0] ;  /* 0x01000000000e7b82 */ /* 0x0000620000000a00 */
[----:B------:R-:W-:Y:S01]  /*1450*/  IMAD.U32 R5, RZ, RZ, UR5 ;  /* 0x00000005ff057e24 */ /* 0x000fe2000f8e00ff */
[----:B------:R-:W-:Y:S01]  /*1460*/  ULDC.64 UR4, c[0x4][0x70] ;  /* 0x01001c0000047ab9 */ /* 0x000fe20000000a00 */
[----:B------:R-:W-:Y:S02]  /*1470*/  IMAD.U32 R10, RZ, RZ, UR6 ;  /* 0x00000006ff0a7e24 */ /* 0x000fe4000f8e00ff */
[----:B------:R-:W-:Y:S02]  /*1480*/  IMAD.U32 R6, RZ, RZ, UR4 ;  /* 0x00000004ff067e24 */ /* 0x000fe4000f8e00ff */
[----:B------:R-:W-:-:S02]  /*1490*/  IMAD.U32 R7, RZ, RZ, UR5 ;  /* 0x00000005ff077e24 */ /* 0x000fc4000f8e00ff */
[----:B------:R-:W-:Y:S02]  /*14a0*/  IMAD.U32 R11, RZ, RZ, UR7 ;  /* 0x00000007ff0b7e24 */ /* 0x000fe4000f8e00ff */
[----:B------:R-:W-:Y:S02]  /*14b0*/  IMAD.MOV.U32 R8, RZ, RZ, 0x1e1 ;  /* 0x000001e1ff087424 */ /* 0x000fe400078e00ff */
[----:B------:R-:W-:Y:S02]  /*14c0*/  IMAD.MOV.U32 R12, RZ, RZ, 0x1 ;  /* 0x00000001ff0c7424 */ /* 0x000fe400078e00ff */
[----:B0-----:R-:W-:-:S07]  /*14d0*/  IMAD.MOV.U32 R13, RZ, RZ, RZ ;  /* 0x000000ffff0d7224 */ /* 0x001fce00078e00ff */
[----:B------:R-:W-:-:S07]  /*14e0*/  LEPC R20, `(.L_x_18) ;  /* 0x000000001014794e */ /* 0x000fce0000000000 */
[----:B-1---5:R-:W-:Y:S05]  /*14f0*/  CALL.ABS.NOINC R14 ;  /* 0x000000000e007343 */ /* 0x022fea0003c00000 */
.L_x_18:
[----:B------:R-:W-:-:S13]  /*1500*/  ISETP.NE.AND P0, PT, R157, 0x3, PT ;  /* 0x000000039d00780c */ /* 0x000fda0003f05270 */
[----:B------:R-:W-:Y:S05]  /*1510*/  @!P0 BRA `(.L_x_19) ;  /* 0x0000000000048947 */ /* 0x000fea0003800000 */
[----:B------:R-:W-:Y:S01]  /*1520*/  BPT.TRAP 0x1 ;  /* 0x000000040000795c */ /* 0x000fe20000300000 */
.L_x_19:
[----:B------:R-:W2:Y:S01]  /*1530*/  S2UR UR5, SR_CgaCtaId ;  /* 0x00000000000579c3 */ /* 0x000ea20000008800 */
[----:B------:R-:W-:Y:S01]  /*1540*/  UMOV UR4, 0x400 ;  /* 0x0000040000047882 */ /* 0x000fe20000000000 */
[----:B------:R-:W-:Y:S02]  /*1550*/  IMAD.U32 R0, RZ, RZ, UR38 ;  /* 0x00000026ff007e24 */ /* 0x000fe4000f8e00ff */
[----:B------:R-:W-:-:S03]  /*1560*/  IMAD.U32 R3, RZ, RZ, UR39 ;  /* 0x00000027ff037e24 */ /* 0x000fc6000f8e00ff */
[----:B------:R-:W-:Y:S01]  /*1570*/  SHF.L.U32 R0, R0, 0x1f, RZ ;  /* 0x0000001f00007819 */ /* 0x000fe200000006ff */
[----:B--2---:R-:W-:-:S06]  /*1580*/  ULEA UR4, UR5, UR4, 0x18 ;  /* 0x0000000405047291 */ /* 0x004fcc000f8ec03f */
[----:B------:R-:W-:-:S04]  /*1590*/  IMAD.U32 R6, RZ, RZ, UR4 ;  /* 0x00000004ff067e24 */ /* 0x000fc8000f8e00ff */
[----:B------:R-:W-:-:S04]  /*15a0*/  IMAD R3, R3, 0x8, R6 ;  /* 0x0000000803037824 */ /* 0x000fc800078e0206 */
[----:B------:R2:W3:Y:S01]  /*15b0*/  SYNCS.PHASECHK.TRANS64.TRYWAIT P1, [R3+URZ], R0 ;  /* 0x00000000030075a7 */ /* 0x0004e2000802017f */
[----:B------:R-:W-:Y:S05]  /*15c0*/  @!P0 BRA `(.L_x_20) ;  /* 0x0000000000048947 */ /* 0x000fea0003800000 */
[----:B------:R-:W-:Y:S01]  /*15d0*/  BPT.TRAP 0x1 ;  /* 0x000000040000795c */ /* 0x000fe20000300000 */
.L_x_20:
[----:B---3--:R-:W-:Y:S05]  /*15e0*/  @P1 BRA `(.L_x_21) ;  /* 0x0000000000081947 */ /* 0x008fea0003800000 */
[----:B------:R-:W3:Y:S02]  /*15f0*/  SYNCS.PHASECHK.TRANS64.TRYWAIT P1, [R3+URZ], R0 ;  /* 0x00000000030075a7 */ /* 0x000ee4000802017f */
[----:B---3--:R-:W-:Y:S05]  /*1600*/  @!P1 BRA `(.L_x_22) ;  /* 0x000000a400049947 */ /* 0x008fea0003800000 */
.L_x_21:
[----:B------:R-:W-:-:S04]  /*1610*/  UISETP.LT.AND UP0, UPT, UR40, 0x1, UPT ;  /* 0x000000012800788c */ /* 0x000fc8000bf01270 */
[----:B------:R-:W-:-:S06]  /*1620*/  USEL UR4, UR40, 0x1, UP0 ;  /* 0x0000000128047887 */ /* 0x000fcc0008000000 */
[----:B--23--:R-:W-:Y:S01]  /*1630*/  IMAD.U32 R0, RZ, RZ, UR4 ;  /* 0x00000004ff007e24 */ /* 0x00cfe2000f8e00ff */
[----:B------:R-:W-:Y:S05]  /*1640*/  WARPSYNC.ALL ;  /* 0x0000000000007948 */ /* 0x000fea0003800000 */
[----:B------:R-:W-:-:S04]  /*1650*/  IADD3 R0, -R0, UR40, RZ ;  /* 0x0000002800007c10 */ /* 0x000fc8000fffe1ff */
[----:B------:R-:W-:Y:S02]  /*1660*/  ISETP.GE.AND P1, PT, R0, 0x1, PT ;  /* 0x000000010000780c */ /* 0x000fe40003f26270 */
[----:B------:R-:W-:Y:S01]  /*1670*/  R2UR UR4, R6 ;  /* 0x00000000060472ca */ /* 0x000fe200000e0000 */
[----:B------:R-:W-:Y:S01]  /*1680*/  ULOP3.LUT UR41, UR41, 0x10000, URZ, 0xfc, !UPT ;  /* 0x0001000029297892 */ /* 0x000fe2000f8efc3f */
[----:B------:R-:W-:Y:S01]  /*1690*/  WARPGROUP.ARRIVE ;  /* 0x00000000000079c5 */ /* 0x000fe20000000000 */
[----:B------:R-:W-:Y:S01]  /*16a0*/  UMOV UR5, 0x80000020 ;  /* 0x8000002000057882 */ /* 0x000fe20000000000 */
[----:B------:R-:W-:-:S09]  /*16b0*/  UMOV UR7, 0x80000020 ;  /* 0x8000002000077882 */ /* 0x000fd20000000000 */
[----:B------:R-:W-:-:S04]  /*16c0*/  UIADD3 UR4, UR4, 0x12180, URZ ;  /* 0x0001218004047890 */ /* 0x000fc8000fffe03f */
[----:B------:R-:W-:-:S04]  /*16d0*/  USHF.R.U32.HI UR4, URZ, 0x4, UR4 ;  /* 0x000000043f047899 */ /* 0x000fc80008011604 */
[----:B------:R-:W-:-:S04]  /*16e0*/  ULOP3.LUT UR4, UR4, 0x3fff, URZ, 0xc0, !UPT ;  /* 0x00003fff04047892 */ /* 0x000fc8000f8ec03f */
[----:B------:R-:W-:Y:S02]  /*16f0*/  ULOP3.LUT UR9, UR4, 0x10000, URZ, 0xfc, !UPT ;  /* 0x0001000004097892 */ /* 0x000fe4000f8efc3f */
[----:B------:R-:W-:Y:S02]  /*1700*/  ULEA UR4, UR39, UR41, 0x9 ;  /* 0x0000002927047291 */ /* 0x000fe4000f8e483f */
[----:B------:R-:W-:-:S09]  /*1710*/  ULEA UR6, UR39, UR9, 0xa ;  /* 0x0000000927067291 */ /* 0x000fd2000f8e503f */
[----:B------:R-:W-:Y:S01]  /*1720*/  HGMMA.64x256x16.F32 R24, gdesc[UR4], RZ, !UPT, gsb0 ;  /* 0x03e00000041879f0 */ /* 0x000fe2000c0008ff */
[----:B------:R-:W-:Y:S02]  /*1730*/  UIADD3 UR4, UR4, 0x2, URZ ;  /* 0x0000000204047890 */ /* 0x000fe4000fffe03f */
[----:B------:R-:W-:Y:S01]  /*1740*/  UIADD3 UR6, UR6, 0x2, URZ ;  /* 0x0000000206067890 */ /* 0x000fe2000fffe03f */
[----:B------:R-:W-:Y:S01]  /*1750*/  UMOV UR5, 0x80000020 ;  /* 0x8000002000057882 */ /* 0x000fe20000000000 */
[----:B------:R-:W-:Y:S01]  /*1760*/  UMOV UR7, 0x80000020 ;  /* 0x8000002000077882 */ /* 0x000fe20000000000 */
[----:B------:R-:W-:Y:S02]  /*1770*/  WARPGROUP.DEPBAR.LE gsb0, 0x0 ;  /* 0x00008000000079c5 */ /* 0x000fe40000010000 */
[----:B------:R-:W-:-:S15]  /*1780*/  WARPGROUP.ARRIVE ;  /* 0x00000000000079c5 */ /* 0x000fde0000000000 */
[----:B------:R-:W-:-:S05]  /*1790*/  NOP ;  /* 0x0000000000007918 */ /* 0x000fca0000000000 */
[----:B------:R-:W-:Y:S03]  /*17a0*/  HGMMA.64x256x16.F32 R24, gdesc[UR4], R24, gsb0 ;  /* 0x03e00000041879f0 */ /* 0x000fe60008000818 */
[----:B------:R-:W-:Y:S02]  /*17b0*/  WARPGROUP.DEPBAR.LE gsb0, 0x0 ;  /* 0x00008000000079c5 */ /* 0x000fe40000010000 */
[----:B------:R-:W-:Y:S05]  /*17c0*/  @!P1 BRA `(.L_x_23) ;  /* 0x0000000000e89947 */ /* 0x000fea0003800000 */
[----:B------:R-:W-:Y:S02]  /*17d0*/  UIADD3 UR4, UR39, 0x1, URZ ;  /* 0x0000000127047890 */ /* 0x000fe4000fffe03f */
[----:B------:R-:W-:Y:S02]  /*17e0*/  IMAD.U32 R3, RZ, RZ, UR39 ;  /* 0x00000027ff037e24 */ /* 0x000fe4000f8e00ff */
[----:B------:R-:W-:-:S04]  /*17f0*/  UISETP.NE.AND UP0, UPT, UR4, 0x9, UPT ;  /* 0x000000090400788c */ /* 0x000fc8000bf05270 */
[----:B------:R-:W-:Y:S02]  /*1800*/  USEL UR5, URZ, 0x1, UP0 ;  /* 0x000000013f057887 */ /* 0x000fe40008000000 */
[----:B------:R-:W-:Y:S02]  /*1810*/  USEL UR8, UR4, URZ, UP0 ;  /* 0x0000003f04087287 */ /* 0x000fe40008000000 */
[----:B------:R-:W-:-:S06]  /*1820*/  ULOP3.LUT UR5, UR38, UR5, URZ, 0x3c, !UPT ;  /* 0x0000000526057292 */ /* 0x000fcc000f8e3c3f */
[----:B------:R-:W-:-:S07]  /*1830*/  IMAD.U32 R7, RZ, RZ, UR5 ;  /* 0x00000005ff077e24 */ /* 0x000fce000f8e00ff */
.L_x_30:
[----:B------:R-:W-:Y:S05]  /*1840*/  @!P0 BRA `(.L_x_24) ;  /* 0x0000000000048947 */ /* 0x000fea0003800000 */
[----:B------:R-:W-:Y:S01]  /*1850*/  BPT.TRAP 0x1 ;  /* 0x000000040000795c */ /* 0x000fe20000300000 */
.L_x_24:
[----:B------:R-:W2:Y:S01]  /*1860*/  S2UR UR5, SR_CgaCtaId ;  /* 0x00000000000579c3 */ /* 0x000ea20000008800 */
[----:B------:R-:W-:Y:S01]  /*1870*/  UMOV UR4, 0x400 ;  /* 0x0000040000047882 */ /* 0x000fe20000000000 */
[----:B01----:R-:W-:Y:S01]  /*1880*/  IMAD.U32 R5, RZ, RZ, UR8 ;  /* 0x00000008ff057e24 */ /* 0x003fe2000f8e00ff */
[----:B------:R-:W-:Y:S01]  /*1890*/  SHF.L.U32 R4, R7, 0x1f, RZ ;  /* 0x0000001f07047819 */ /* 0x000fe200000006ff */
[----:B--2---:R-:W-:-:S06]  /*18a0*/  ULEA UR4, UR5, UR4, 0x18 ;  /* 0x0000000405047291 */ /* 0x004fcc000f8ec03f */
[----:B------:R-:W-:-:S04]  /*18b0*/  IMAD.U32 R6, RZ, RZ, UR4 ;  /* 0x00000004ff067e24 */ /* 0x000fc8000f8e00ff */
[----:B------:R-:W-:-:S04]  /*18c0*/  IMAD R5, R5, 0x8, R6 ;  /* 0x0000000805057824 */ /* 0x000fc800078e0206 */
[----:B------:R0:W1:Y:S01]  /*18d0*/  SYNCS.PHASECHK.TRANS64.TRYWAIT P1, [R5+URZ], R4 ;  /* 0x00000004050075a7 */ /* 0x000062000802017f */
[----:B------:R-:W-:Y:S05]  /*18e0*/  @!P0 BRA `(.L_x_25) ;  /* 0x0000000000048947 */ /* 0x000fea0003800000 */
[----:B------:R-:W-:Y:S01]  /*18f0*/  BPT.TRAP 0x1 ;  /* 0x000000040000795c */ /* 0x000fe20000300000 */
.L_x_25:
[----:B-1----:R-:W-:Y:S05]  /*1900*/  @P1 BRA `(.L_x_26) ;  /* 0x0000000000081947 */ /* 0x002fea0003800000 */
[----:B------:R-:W1:Y:S02]  /*1910*/  SYNCS.PHASECHK.TRANS64.TRYWAIT P1, [R5+URZ], R4 ;  /* 0x00000004050075a7 */ /* 0x000e64000802017f */
[----:B-1----:R-:W-:Y:S05]  /*1920*/  @!P1 BRA `(.L_x_27) ;  /* 0x000000a000509947 */ /* 0x002fea0003800000 */
.L_x_26:
[----:B------:R-:W-:Y:S01]  /*1930*/  ULEA UR4, UR8, UR41, 0x9 ;  /* 0x0000002908047291 */ /* 0x000fe2000f8e483f */
[----:B------:R-:W-:Y:S01]  /*1940*/  WARPGROUP.ARRIVE ;  /* 0x00000000000079c5 */ /* 0x000fe20000000000 */
[----:B------:R-:W-:Y:S01]  /*1950*/  ULEA UR6, UR8, UR9, 0xa ;  /* 0x0000000908067291 */ /* 0x000fe2000f8e503f */
[----:B------:R-:W-:Y:S01]  /*1960*/  UMOV UR5, 0x80000020 ;  /* 0x8000002000057882 */ /* 0x000fe20000000000 */
[----:B------:R-:W-:-:S07]  /*1970*/  UMOV UR7, 0x80000020 ;  /* 0x8000002000077882 */ /* 0x000fce0000000000 */
[----:B------:R-:W-:Y:S01]  /*1980*/  HGMMA.64x256x16.F32 R24, gdesc[UR4], R24, gsb0 ;  /* 0x03e00000041879f0 */ /* 0x000fe20008000818 */
        /* <DEDUP_REMOVED lines=10> */
[----:B------:R-:W-:Y:S01]  /*1a30*/  BPT.TRAP 0x1 ;  /* 0x000000040000795c */ /* 0x000fe20000300000 */
.L_x_28:
[----:B------:R-:W-:-:S13]  /*1a40*/  ISETP.NE.AND P1, PT, R22, RZ, PT ;  /* 0x000000ff1600720c */ /* 0x000fda0003f25270 */
[----:B01----:R-:W-:-:S04]  /*1a50*/  @P1 IMAD R4, R3, 0x8, R6 ;  /* 0x0000000803041824 */ /* 0x003fc800078e0206 */
[----:B------:R-:W-:-:S05]  /*1a60*/  @P1 VIADD R5, R4, 0x48 ;  /* 0x0000004804051836 */ /* 0x000fca0000000000 */
[----:B------:R-:W-:-:S04]  /*1a70*/  @P1 PRMT R5, R152, 0x654, R5 ;  /* 0x0000065498051816 */ /* 0x000fc80000000005 */
[----:B------:R0:W-:Y:S01]  /*1a80*/  @P1 SYNCS.ARRIVE.TRANS64.RED.A1T0 RZ, [R5+URZ], RZ ;  /* 0x000000ff05ff19a7 */ /* 0x0001e2000810043f */
[----:B------:R-:W-:-:S13]  /*1a90*/  ISETP.GT.U32.AND P1, PT, R19, 0x1, PT ;  /* 0x000000011300780c */ /* 0x000fda0003f24070 */
[----:B0-----:R-:W-:Y:S05]  /*1aa0*/  @P1 BRA `(.L_x_29) ;  /* 0x0000000000041947 */ /* 0x001fea0003800000 */
[----:B------:R-:W-:Y:S01]  /*1ab0*/  BPT.TRAP 0x1 ;  /* 0x000000040000795c */ /* 0x000fe20000300000 */
.L_x_29:
[----:B------:R-:W-:Y:S01]  /*1ac0*/  UIADD3 UR8, UR8, 0x1, URZ ;  /* 0x0000000108087890 */ /* 0x000fe2000fffe03f */
[C---:B------:R-:W-:Y:S01]  /*1ad0*/  ISETP.GT.AND P2, PT, R0.reuse, 0x1, PT ;  /* 0x000000010000780c */ /* 0x040fe20003f44270 */
[----:B------:R-:W-:Y:S02]  /*1ae0*/  VIADD R3, R3, 0x1 ;  /* 0x0000000103037836 */ /* 0x000fe40000000000 */
[----:B------:R-:W-:Y:S01]  /*1af0*/  UISETP.NE.AND UP0, UPT, UR8, 0x9, UPT ;  /* 0x000000090800788c */ /* 0x000fe2000bf05270 */
[----:B------:R-:W-:Y:S02]  /*1b00*/  VIADD R0, R0, 0xffffffff ;  /* 0xffffffff00007836 */ /* 0x000fe40000000000 */
[C---:B------:R-:W-:Y:S01]  /*1b10*/  ISETP.NE.AND P1, PT, R3.reuse, 0x9, PT ;  /* 0x000000090300780c */ /* 0x040fe20003f25270 */
[----:B------:R-:W-:Y:S02]  /*1b20*/  USEL UR4, URZ, 0x1, UP0 ;  /* 0x000000013f047887 */ /* 0x000fe40008000000 */
[----:B------:R-:W-:Y:S01]  /*1b30*/  USEL UR8, UR8, URZ, UP0 ;  /* 0x0000003f08087287 */ /* 0x000fe20008000000 */
[----:B------:R-:W-:-:S03]  /*1b40*/  SEL R3, R3, RZ, P1 ;  /* 0x000000ff03037207 */ /* 0x000fc60000800000 */
[----:B------:R-:W-:Y:S01]  /*1b50*/  LOP3.LUT R7, R7, UR4, RZ, 0x3c, !PT ;  /* 0x0000000407077c12 */ /* 0x000fe2000f8e3cff */
[----:B------:R-:W-:Y:S07]  /*1b60*/  @P2 BRA `(.L_x_30) ;  /* 0xfffffffc00342947 */ /* 0x000fee000383ffff */
.L_x_23:
[----:B------:R-:W2:Y:S02]  /*1b70*/  LDC R0, c[0x0][0x28c] ;  /* 0x0000a300ff007b82 */ /* 0x000ea40000000800 */
[----:B--2---:R-:W-:-:S13]  /*1b80*/  ISETP.GE.AND P1, PT, R0, 0x1, PT ;  /* 0x000000010000780c */ /* 0x004fda0003f26270 */
[----:B------:R-:W-:Y:S05]  /*1b90*/  @!P1 BRA `(.L_x_31) ;  /* 0x0000000000509947 */ /* 0x000fea0003800000 */
[----:B------:R-:W-:Y:S05]  /*1ba0*/  @!P0 BRA `(.L_x_32) ;  /* 0x0000000000048947 */ /* 0x000fea0003800000 */
[----:B------:R-:W-:Y:S01]  /*1bb0*/  BPT.TRAP 0x1 ;  /* 0x000000040000795c */ /* 0x000fe20000300000 */
.L_x_32:
[----:B------:R-:W-:Y:S01]  /*1bc0*/  ISETP.NE.AND P0, PT, R22, RZ, PT ;  /* 0x000000ff1600720c */ /* 0x000fe20003f05270 */
[----:B------:R-:W-:Y:S01]  /*1bd0*/  BSSY B0, `(.L_x_33) ;  /* 0x000000e000007945 */ /* 0x000fe20003800000 */
[----:B------:R-:W-:-:S11]  /*1be0*/  ISETP.GT.U32.AND P1, PT, R19, 0x1, PT ;  /* 0x000000011300780c */ /* 0x000fd60003f24070 */
[----:B------:R-:W-:Y:S05]  /*1bf0*/  @!P0 BRA `(.L_x_34) ;  /* 0x00000000002c8947 */ /* 0x000fea0003800000 */
[----:B------:R-:W-:-:S04]  /*1c00*/  UISETP.LT.AND UP0, UPT, UR40, 0x1, UPT ;  /* 0x000000012800788c */ /* 0x000fc8000bf01270 */
[----:B------:R-:W-:-:S04]  /*1c10*/  USEL UR6, UR40, 0x1, UP0 ;  /* 0x0000000128067887 */ /* 0x000fc80008000000 */
[----:B------:R-:W-:-:S04]  /*1c20*/  UIADD3 UR6, UR39, UR40, -UR6 ;  /* 0x0000002827067290 */ /* 0x000fc8000fffe806 */
[----:B------:R-:W-:-:S04]  /*1c30*/  UIMAD.WIDE.U32 UR4, UR6, 0x38e38e39, URZ ;  /* 0x38e38e39060478a5 */ /* 0x000fc8000f8e003f */
[----:B------:R-:W-:-:S04]  /*1c40*/  USHF.R.U32.HI UR4, URZ, 0x1, UR5 ;  /* 0x000000013f047899 */ /* 0x000fc80008011605 */
[----:B------:R-:W-:-:S06]  /*1c50*/  UIMAD UR6, UR4, -0x9, UR6 ;  /* 0xfffffff7040678a4 */ /* 0x000fcc000f8e0206 */
[----:B------:R-:W-:-:S04]  /*1c60*/  IMAD.U32 R3, RZ, RZ, UR6 ;  /* 0x00000006ff037e24 */ /* 0x000fc8000f8e00ff */
[----:B------:R-:W-:-:S04]  /*1c70*/  IMAD R0, R3, 0x8, R6 ;  /* 0x0000000803007824 */ /* 0x000fc800078e0206 */
[----:B------:R-:W-:-:S05]  /*1c80*/  VIADD R3, R0, 0x48 ;  /* 0x0000004800037836 */ /* 0x000fca0000000000 */
[----:B------:R-:W-:-:S04]  /*1c90*/  PRMT R3, R152, 0x654, R3 ;  /* 0x0000065498037816 */ /* 0x000fc80000000003 */
[----:B------:R2:W-:Y:S03]  /*1ca0*/  SYNCS.ARRIVE.TRANS64.RED.A1T0 RZ, [R3+URZ], RZ ;  /* 0x000000ff03ff79a7 */ /* 0x0005e6000810043f */
.L_x_34:
[----:B------:R-:W-:Y:S05]  /*1cb0*/  BSYNC B0 ;  /* 0x0000000000007941 */ /* 0x000fea0003800000 */
.L_x_33:
[----:B------:R-:W-:Y:S05]  /*1cc0*/  @P1 BRA `(.L_x_31) ;  /* 0x0000000000041947 */ /* 0x000fea0003800000 */
[----:B------:R-:W-:Y:S01]  /*1cd0*/  BPT.TRAP 0x1 ;  /* 0x000000040000795c */ /* 0x000fe20000300000 */
.L_x_31:
[----:B------:R-:W3:Y:S01]  /*1ce0*/  LDC R6, c[0x0][0x288] ;  /* 0x0000a200ff067b82 */ /* 0x000ee20000000800 */
[--C-:B------:R-:W-:Y:S01]  /*1cf0*/  SHF.R.U32.HI R0, RZ, 0x2, R18.reuse ;  /* 0x00000002ff007819 */ /* 0x100fe20000011612 */
[----:B------:R-:W-:Y:S01]  /*1d00*/  UIADD3 UR39, UR40, UR39, URZ ;  /* 0x0000002728277290 */ /* 0x000fe2000fffe03f */
[----:B01----:R-:W-:Y:S01]  /*1d10*/  SHF.R.U32.HI R5, RZ, 0x7, R18 ;  /* 0x00000007ff057819 */ /* 0x003fe20000011612 */
[----:B------:R-:W-:Y:S01]  /*1d20*/  ULDC UR7, c[0x0][0x284] ;  /* 0x0000a10000077ab9 */ /* 0x000fe20000000800 */
[----:B------:R-:W-:Y:S01]  /*1d30*/  LOP3.LUT R4, R18, 0x60, RZ, 0xc0, !PT ;  /* 0x0000006012047812 */ /* 0x000fe200078ec0ff */
[----:B------:R-:W-:Y:S01]  /*1d40*/  UISETP.GT.U32.AND UP0, UPT, UR39, 0x8, UPT ;  /* 0x000000082700788c */ /* 0x000fe2000bf04070 */
[----:B--2---:R-:W-:Y:S01]  /*1d50*/  LOP3.LUT R3, R0, 0x7, RZ, 0xc0, !PT ;  /* 0x0000000700037812 */ /* 0x004fe200078ec0ff */
[----:B------:R-:W-:Y:S01]  /*1d60*/  UISETP.GE.U32.AND UP1, UPT, UR40, 0x9, UPT ;  /* 0x000000092800788c */ /* 0x000fe2000bf26070 */
[----:B------:R-:W-:Y:S01]  /*1d70*/  LOP3.LUT R0, R5, 0x1, RZ, 0xc0, !PT ;  /* 0x0000000105007812 */ /* 0x000fe200078ec0ff */
[----:B------:R-:W-:Y:S01]  /*1d80*/  UISETP.LT.U32.AND UP0, UPT, UR40, 0x9, UP0 ;  /* 0x000000092800788c */ /* 0x000fe20008701070 */
[----:B------:R-:W-:Y:S01]  /*1d90*/  SHF.R.U32.HI R10, RZ, 0x1, R4 ;  /* 0x00000001ff0a7819 */ /* 0x000fe20000011604 */
[----:B------:R-:W-:Y:S01]  /*1da0*/  IMAD.SHL.U32 R4, R18, 0x2, RZ ;  /* 0x0000000212047824 */ /* 0x000fe200078e00ff */
[----:B------:R-:W-:Y:S01]  /*1db0*/  SHF.R.S32.HI R21, RZ, 0x1f, R23 ;  /* 0x0000001fff157819 */ /* 0x000fe20000011417 */
[----:B------:R-:W-:Y:S01]  /*1dc0*/  IMAD.SHL.U32 R8, R0, 0x40, RZ ;  /* 0x0000004000087824 */ /* 0x000fe200078e00ff */
[--C-:B------:R-:W-:Y:S01]  /*1dd0*/  IADD3 R5, RZ, -R10, -R3.reuse ;  /* 0x8000000aff057210 */ /* 0x100fe20007ffe803 */
[----:B------:R-:W-:Y:S01]  /*1de0*/  ULDC.64 UR8, c[0x0][0x5d0] ;  /* 0x0001740000087ab9 */ /* 0x000fe20000000a00 */
[----:B------:R-:W-:Y:S01]  /*1df0*/  LOP3.LUT R4, R4, 0x6, RZ, 0xc0, !PT ;  /* 0x0000000604047812 */ /* 0x000fe200078ec0ff */
[----:B------:R-:W-:Y:S01]  /*1e00*/  UIMAD.WIDE.U32 UR4, UR39, 0x38e38e39, URZ ;  /* 0x38e38e39270478a5 */ /* 0x000fe2000f8e003f */
[----:B------:R-:W-:Y:S01]  /*1e10*/  LOP3.LUT R3, R8, 0x40, R3, 0xe2, !PT ;  /* 0x0000004008037812 */ /* 0x000fe200078ee203 */
[----:B------:R-:W-:Y:S01]  /*1e20*/  IMAD R11, R0, -0x40, R5 ;  /* 0xffffffc0000b7824 */ /* 0x000fe200078e0205 */
[----:B------:R-:W-:Y:S01]  /*1e30*/  LOP3.LUT R0, R18, 0x3, RZ, 0xc0, !PT ;  /* 0x0000000312007812 */ /* 0x000fe200078ec0ff */
[----:B------:R-:W-:Y:S01]  /*1e40*/  USEL UR6, URZ, 0x1, !UP0 ;  /* 0x000000013f067887 */ /* 0x000fe2000c000000 */
[----:B------:R-:W-:Y:S01]  /*1e50*/  PRMT R8, R4, 0x6540, R153 ;  /* 0x0000654004087816 */ /* 0x000fe20000000099 */
[----:B------:R-:W-:Y:S01]  /*1e60*/  IMAD.SHL.U32 R153, R153, 0x100, RZ ;  /* 0x0000010099997824 */ /* 0x000fe200078e00ff */
[----:B------:R-:W-:Y:S01]  /*1e70*/  USHF.R.U32.HI UR4, URZ, 0x1, UR5 ;  /* 0x000000013f047899 */ /* 0x000fe20008011605 */
[----:B---3--:R-:W-:Y:S01]  /*1e80*/  IMAD R12, R0, -0x2, R6 ;  /* 0xfffffffe000c7824 */ /* 0x008fe200078e0206 */
[----:B------:R-:W-:Y:S01]  /*1e90*/  SHF.R.S32.HI R9, RZ, 0x1f, R8 ;  /* 0x0000001fff097819 */ /* 0x000fe20000011408 */
[C---:B------:R-:W-:Y:S01]  /*1ea0*/  IMAD.SHL.U32 R0, R154.reuse, 0x80, RZ ;  /* 0x000000809a007824 */ /* 0x040fe200078e00ff */
[----:B------:R-:W-:Y:S01]  /*1eb0*/  ISETP.GE.AND P0, PT, R153, R6, PT ;  /* 0x000000069900720c */ /* 0x000fe20003f06270 */
[----:B------:R-:W-:Y:S01]  /*1ec0*/  IMAD R4, R21, UR8, RZ ;  /* 0x0000000815047c24 */ /* 0x000fe2000f8e02ff */
[----:B------:R-:W-:Y:S01]  /*1ed0*/  ULOP3.LUT UR38, UR38, UR6, URZ, 0x3c, !UPT ;  /* 0x0000000626267292 */ /* 0x000fe2000f8e3c3f */
[----:B------:R-:W-:Y:S01]  /*1ee0*/  IMAD.WIDE R6, R154, 0x80, RZ ;  /* 0x000000809a067825 */ /* 0x000fe200078e02ff */
[C---:B------:R-:W-:Y:S01]  /*1ef0*/  ISETP.GE.OR P0, PT, R0.reuse, UR7, P0 ;  /* 0x0000000700007c0c */ /* 0x040fe20008706670 */
[----:B------:R-:W-:Y:S01]  /*1f00*/  UIMAD UR39, UR4, -0x9, UR39 ;  /* 0xfffffff7042778a4 */ /* 0x000fe2000f8e0227 */
[----:B------:R-:W-:Y:S01]  /*1f10*/  IADD3 R0, -R0, UR7, R11 ;  /* 0x0000000700007c10 */ /* 0x000fe2000fffe10b */
[C---:B------:R-:W-:Y:S01]  /*1f20*/  IMAD R13, R23.reuse, UR9, R4 ;  /* 0x00000009170d7c24 */ /* 0x040fe2000f8e0204 */
[----:B------:R-:W-:Y:S01]  /*1f30*/  @UP1 ULOP3.LUT UR38, UR38, 0x1, UR4, 0x78, !UPT ;  /* 0x0000000126261892 */ /* 0x000fe2000f8e7804 */
[----:B------:R-:W-:Y:S01]  /*1f40*/  IMAD.WIDE.U32 R4, R23, UR8, R8 ;  /* 0x0000000817047c25 */ /* 0x000fe2000f8e0008 */
[----:B------:R-:W-:-:S03]  /*1f50*/  LOP3.LUT R169, R6, R3, R10, 0xfe, !PT ;  /* 0x0000000306a97212 */ /* 0x000fc600078efe0a */
[----:B------:R-:W-:Y:S02]  /*1f60*/  IMAD.IADD R5, R5, 0x1, R13 ;  /* 0x0000000105057824 */ /* 0x000fe400078e020d */
[----:B------:R-:W-:Y:S02]  /*1f70*/  IMAD.IADD R3, R12, 0x1, -R153 ;  /* 0x000000010c037824 */ /* 0x000fe400078e0a99 */
[----:B------:R-:W-:Y:S01]  /*1f80*/  IMAD.MOV.U32 R154, RZ, RZ, -0x1 ;  /* 0xffffffffff9a7424 */ /* 0x000fe200078e00ff */
[----:B------:R-:W-:Y:S06]  /*1f90*/  @P0 BRA `(.L_x_35) ;  /* 0x0000007800dc0947 */ /* 0x000fec0003800000 */
[----:B------:R-:W0:Y:S01]  /*1fa0*/  LDC.64 R10, c[0x0][0x5c8] ;  /* 0x00017200ff0a7b82 */ /* 0x000e220000000a00 */
[----:B-----5:R-:W-:Y:S01]  /*1fb0*/  FSETP.NEU.AND P0, PT, R156, RZ, PT ;  /* 0x000000ff9c00720b */ /* 0x020fe20003f0d000 */
[----:B------:R-:W-:Y:S01]  /*1fc0*/  BSSY B0, `(.L_x_35) ;  /* 0x00007b4000007945 */ /* 0x000fe20003800000 */
[----:B------:R-:W-:-:S04]  /*1fd0*/  ISETP.GT.AND P2, PT, R3, RZ, PT ;  /* 0x000000ff0300720c */ /* 0x000fc80003f44270 */
[----:B------:R-:W-:Y:S01]  /*1fe0*/  ISETP.GT.AND P1, PT, R0, RZ, P2 ;  /* 0x000000ff0000720c */ /* 0x000fe20001724270 */
[-C--:B0-----:R-:W-:Y:S02]  /*1ff0*/  IMAD R12, R7, R10.reuse, RZ ;  /* 0x0000000a070c7224 */ /* 0x081fe400078e02ff */
[----:B------:R-:W-:-:S04]  /*2000*/  IMAD.WIDE.U32 R160, R169, R10, R4 ;  /* 0x0000000aa9a07225 */ /* 0x000fc800078e0004 */
[----:B------:R-:W-:-:S04]  /*2010*/  IMAD R5, R169, R11, R12 ;  /* 0x0000000ba9057224 */ /* 0x000fc800078e020c */
[----:B------:R-:W-:Y:S01]  /*2020*/  IMAD.IADD R153, R161, 0x1, R5 ;  /* 0x00000001a1997824 */ /* 0x000fe200078e0205 */
[----:B------:R-:W-:Y:S06]  /*2030*/  @!P0 BRA `(.L_x_36) ;  /* 0x0000005400988947 */ /* 0x000fec0003800000 */
[----:B------:R-:W0:Y:S01]  /*2040*/  LDC.64 R14, c[0x0][0x5b8] ;  /* 0x00016e00ff0e7b82 */ /* 0x000e220000000a00 */
[----:B------:R-:W-:-:S07]  /*2050*/  ULDC.64 UR4, c[0x0][0x5c0] ;  /* 0x0001700000047ab9 */ /* 0x000fce0000000a00 */
[----:B------:R-:W1:Y:S08]  /*2060*/  LDC.64 R166, c[0x0][0x5b0] ;  /* 0x00016c00ffa67b82 */ /* 0x000e700000000a00 */
[----:B------:R-:W2:Y:S01]  /*2070*/  LDC.64 R12, c[0x0][0x5a8] ;  /* 0x00016a00ff0c7b82 */ /* 0x000ea20000000a00 */
[-C--:B0-----:R-:W-:Y:S02]  /*2080*/  IMAD R4, R21, R14.reuse, RZ ;  /* 0x0000000e15047224 */ /* 0x081fe400078e02ff */
[----:B------:R-:W-:-:S04]  /*2090*/  IMAD.WIDE.U32 R162, R23, R14, R8 ;  /* 0x0000000e17a27225 */ /* 0x000fc800078e0008 */
[----:B------:R-:W-:Y:S02]  /*20a0*/  IMAD R161, R23, R15, R4 ;  /* 0x0000000f17a17224 */ /* 0x000fe400078e0204 */
[-C--:B-1----:R-:W-:Y:S02]  /*20b0*/  IMAD R6, R7, R166.reuse, RZ ;  /* 0x000000a607067224 */ /* 0x082fe400078e02ff */
[----:B------:R-:W-:Y:S02]  /*20c0*/  IMAD.IADD R21, R163, 0x1, R161 ;  /* 0x00000001a3157824 */ /* 0x000fe400078e02a1 */
[----:B------:R-:W-:Y:S02]  /*20d0*/  IMAD.MOV.U32 R20, RZ, RZ, R162 ;  /* 0x000000ffff147224 */ /* 0x000fe400078e00a2 */
[C---:B------:R-:W-:Y:S02]  /*20e0*/  IMAD R165, R169.reuse, R167, R6 ;  /* 0x000000a7a9a57224 */ /* 0x040fe400078e0206 */
[----:B------:R-:W-:-:S04]  /*20f0*/  IMAD.WIDE.U32 R4, R169, R166, R20 ;  /* 0x000000a6a9047225 */ /* 0x000fc800078e0014 */
[----:B------:R-:W-:Y:S01]  /*2100*/  IMAD.IADD R5, R5, 0x1, R165 ;  /* 0x0000000105057824 */ /* 0x000fe200078e02a5 */
[----:B--2---:R-:W-:-:S04]  /*2110*/  LEA R6, P0, R4, R12, 0x1 ;  /* 0x0000000c04067211 */ /* 0x004fc800078008ff */
[----:B------:R-:W-:-:S05]  /*2120*/  LEA.HI.X R7, R4, R13, R5, 0x1, P0 ;  /* 0x0000000d04077211 */ /* 0x000fca00000f0c05 */
[----:B------:R0:W2:Y:S01]  /*2130*/  @P1 LDG.E.LTC128B.U16 R15, desc[UR36][R6.64] ;  /* 0x00000024060f1981 */ /* 0x0000a2000c1e1520 */
[----:B------:R-:W-:Y:S01]  /*2140*/  LEA R4, P0, R160, UR4, 0x1 ;  /* 0x00000004a0047c11 */ /* 0x000fe2000f8008ff */
[----:B------:R-:W-:Y:S01]  /*2150*/  IMAD.WIDE.U32 R158, R169, R166, R8 ;  /* 0x000000a6a99e7225 */ /* 0x000fe200078e0008 */
[----:B------:R-:W-:Y:S03]  /*2160*/  BSSY B1, `(.L_x_37) ;  /* 0x0000012000017945 */ /* 0x000fe60003800000 */
[----:B------:R-:W-:Y:S02]  /*2170*/  IMAD.IADD R159, R165, 0x1, R159 ;  /* 0x00000001a59f7824 */ /* 0x000fe400078e029f */
[----:B------:R-:W-:-:S04]  /*2180*/  IMAD.WIDE.U32 R158, R23, R14, R158 ;  /* 0x0000000e179e7225 */ /* 0x000fc800078e009e */
[----:B0-----:R-:W-:Y:S01]  /*2190*/  IMAD.IADD R7, R161, 0x1, R159 ;  /* 0x00000001a1077824 */ /* 0x001fe200078e029f */
[----:B------:R-:W-:Y:S02]  /*21a0*/  LEA R6, P4, R158, R12, 0x1 ;  /* 0x0000000c9e067211 */ /* 0x000fe400078808ff */
[----:B------:R-:W-:Y:S02]  /*21b0*/  SHF.L.U64.HI R159, R166, 0x3, R167 ;  /* 0x00000003a69f7819 */ /* 0x000fe400000102a7 */
[----:B------:R-:W-:Y:S01]  /*21c0*/  LEA.HI.X R7, R158, R13, R7, 0x1, P4 ;  /* 0x0000000d9e077211 */ /* 0x000fe200020f0c07 */
[----:B------:R-:W-:Y:S02]  /*21d0*/  IMAD.SHL.U32 R158, R166, 0x8, RZ ;  /* 0x00000008a69e7824 */ /* 0x000fe400078e00ff */
[----:B--2---:R-:W-:-:S05]  /*21e0*/  HADD2.F32 R5, -RZ, R15.H0_H0 ;  /* 0x2000000fff057230 */ /* 0x004fca0000004100 */
[----:B------:R-:W-:-:S04]  /*21f0*/  FMUL R5, R5, R156 ;  /* 0x0000009c05057220 */ /* 0x000fc80000400000 */
[----:B------:R-:W-:Y:S01]  /*2200*/  FFMA R24, R24, R155, R5 ;  /* 0x0000009b18187223 */ /* 0x000fe20000000005 */
[----:B------:R-:W-:Y:S02]  /*2210*/  LEA.HI.X R5, R160, UR5, R153, 0x1, P0 ;  /* 0x00000005a0057c11 */ /* 0x000fe400080f0c99 */
[----:B------:R-:W-:Y:S02]  /*2220*/  ISETP.GT.AND P0, PT, R3, 0x1, PT ;  /* 0x000000010300780c */ /* 0x000fe40003f04270 */
[----:B------:R-:W-:Y:S02]  /*2230*/  F2FP.F16.F32.PACK_AB R24, RZ, R24 ;  /* 0x00000018ff18723e */ /* 0x000fe400000000ff */
[----:B------:R-:W-:-:S03]  /*2240*/  ISETP.GT.AND P3, PT, R0, RZ, P0 ;  /* 0x000000ff0000720c */ /* 0x000fc60000764270 */
[----:B------:R0:W-:Y:S10]  /*2250*/  @P1 STG.E.U16 desc[UR36][R4.64], R24 ;  /* 0x0000001804001986 */ /* 0x0001f4000c101524 */
[----:B------:R-:W-:Y:S05]  /*2260*/  @!P3 BRA `(.L_x_38) ;  /* 0x000000000004b947 */ /* 0x000fea0003800000 */
[----:B------:R1:W5:Y:S02]  /*2270*/  LDG.E.LTC128B.U16 R15, desc[UR36][R6.64+0x2] ;  /* 0x00000224060f7981 */ /* 0x000364000c1e1520 */
.L_x_38:
[----:B------:R-:W-:Y:S05]  /*2280*/  BSYNC B1 ;  /* 0x0000000000017941 */ /* 0x000fea0003800000 */
.L_x_37:
[----:B-----5:R-:W-:Y:S01]  /*2290*/  HADD2.F32 R153, -RZ, R15.H0_H0 ;  /* 0x2000000fff997230 */ /* 0x020fe20000004100 */
[----:B------:R-:W-:Y:S01]  /*22a0*/  ISETP.GT.AND P2, PT, R0, 0x8, P2 ;  /* 0x000000080000780c */ /* 0x000fe20001744270 */
[----:B------:R-:W-:Y:S01]  /*22b0*/  IMAD.WIDE.U32 R158, R169, R166, R158 ;  /* 0x000000a6a99e7225 */ /* 0x000fe200078e009e */
[----:B0-----:R-:W-:-:S03]  /*22c0*/  PRMT R24, R15, 0x7610, R24 ;  /* 0x000076100f187816 */ /* 0x001fc60000000018 */
[----:B------:R-:W-:Y:S01]  /*22d0*/  FMUL R20, R153, R156 ;  /* 0x0000009c99147220 */ /* 0x000fe20000400000 */
[----:B------:R-:W-:Y:S01]  /*22e0*/  IMAD.IADD R165, R165, 0x1, R159 ;  /* 0x00000001a5a57824 */ /* 0x000fe200078e029f */
[----:B------:R-:W-:Y:S02]  /*22f0*/  IADD3 R162, P1, R162, R158, RZ ;  /* 0x0000009ea2a27210 */ /* 0x000fe40007f3e0ff */
[----:B------:R-:W-:-:S03]  /*2300*/  FFMA R25, R25, R155, R20 ;  /* 0x0000009b19197223 */ /* 0x000fc60000000014 */
[----:B------:R-:W-:Y:S01]  /*2310*/  IMAD.X R21, R165, 0x1, R21, P1 ;  /* 0x00000001a5157824 */ /* 0x000fe200008e0615 */
[C---:B------:R-:W-:Y:S02]  /*2320*/  LEA R20, P1, R162.reuse, R12, 0x1 ;  /* 0x0000000ca2147211 */ /* 0x040fe400078208ff */
[----:B------:R-:W-:Y:S02]  /*2330*/  F2FP.F16.F32.PACK_AB R25, RZ, R25 ;  /* 0x00000019ff19723e */ /* 0x000fe400000000ff */
[----:B------:R-:W-:Y:S02]  /*2340*/  LEA.HI.X R21, R162, R13, R21, 0x1, P1 ;  /* 0x0000000da2157211 */ /* 0x000fe400008f0c15 */
[----:B------:R-:W-:-:S05]  /*2350*/  PRMT R153, R25, 0x7610, R153 ;  /* 0x0000761019997816 */ /* 0x000fca0000000099 */
[----:B------:R0:W-:Y:S04]  /*2360*/  @P3 STG.E.U16 desc[UR36][R4.64+0x2], R153 ;  /* 0x0000029904003986 */ /* 0x0001e8000c101524 */
[----:B------:R-:W2:Y:S01]  /*2370*/  @P2 LDG.E.LTC128B.U16 R24, desc[UR36][R20.64] ;  /* 0x0000002414182981 */ /* 0x000ea2000c1e1520 */
[----:B------:R-:W-:Y:S01]  /*2380*/  IADD3 R8, P1, R8, R158, RZ ;  /* 0x0000009e08087210 */ /* 0x000fe20007f3e0ff */
[----:B------:R-:W-:Y:S01]  /*2390*/  BSSY B1, `(.L_x_39) ;  /* 0x0000011000017945 */ /* 0x000fe20003800000 */
[----:B------:R-:W-:Y:S02]  /*23a0*/  SHF.L.U64.HI R11, R10, 0x4, R11 ;  /* 0x000000040a0b7819 */ /* 0x000fe4000001020b */
[----:B------:R-:W-:Y:S01]  /*23b0*/  ISETP.GT.AND P0, PT, R0, 0x8, P0 ;  /* 0x000000080000780c */ /* 0x000fe20000704270 */
[----:B------:R-:W-:Y:S01]  /*23c0*/  IMAD.X R9, R9, 0x1, R165, P1 ;  /* 0x0000000109097824 */ /* 0x000fe200008e06a5 */
[----:B------:R-:W-:-:S05]  /*23d0*/  LEA R10, P1, R10, R4, 0x4 ;  /* 0x000000040a0a7211 */ /* 0x000fca00078220ff */
[----:B------:R-:W-:Y:S02]  /*23e0*/  IMAD.X R11, R11, 0x1, R5, P1 ;  /* 0x000000010b0b7824 */ /* 0x000fe400008e0605 */
[----:B--2---:R-:W-:-:S05]  /*23f0*/  HADD2.F32 R15, -RZ, R24.H0_H0 ;  /* 0x20000018ff0f7230 */ /* 0x004fca0000004100 */
[----:B------:R-:W-:Y:S01]  /*2400*/  FMUL R25, R15, R156 ;  /* 0x0000009c0f197220 */ /* 0x000fe20000400000 */
[----:B------:R-:W-:-:S04]  /*2410*/  IMAD.WIDE.U32 R14, R23, R14, R8 ;  /* 0x0000000e170e7225 */ /* 0x000fc800078e0008 */
[----:B------:R-:W-:Y:S01]  /*2420*/  FFMA R25, R26, R155, R25 ;  /* 0x0000009b1a197223 */ /* 0x000fe20000000019 */
[----:B------:R-:W-:Y:S01]  /*2430*/  IMAD.IADD R9, R161, 0x1, R15 ;  /* 0x00000001a1097824 */ /* 0x000fe200078e020f */
[----:B------:R-:W-:-:S03]  /*2440*/  LEA R8, P3, R14, R12, 0x1 ;  /* 0x0000000c0e087211 */ /* 0x000fc600078608ff */
[----:B------:R-:W-:Y:S02]  /*2450*/  F2FP.F16.F32.PACK_AB R25, RZ, R25 ;  /* 0x00000019ff19723e */ /* 0x000fe400000000ff */
[----:B------:R-:W-:-:S03]  /*2460*/  LEA.HI.X R9, R14, R13, R9, 0x1, P3 ;  /* 0x0000000d0e097211 */ /* 0x000fc600018f0c09 */
[----:B------:R0:W-:Y:S01]  /*2470*/  @P2 STG.E.U16 desc[UR36][R10.64], R25 ;  /* 0x000000190a002986 */ /* 0x0001e2000c101524 */
[----:B------:R-:W-:Y:S05]  /*2480*/  @!P0 BRA `(.L_x_40) ;  /* 0x0000000000048947 */ /* 0x000fea0003800000 */
[----:B------:R2:W5:Y:S02]  /*2490*/  LDG.E.LTC128B.U16 R24, desc[UR36][R8.64+0x2] ;  /* 0x0000022408187981 */ /* 0x000564000c1e1520 */
.L_x_40:
[----:B------:R-:W-:Y:S05]  /*24a0*/  BSYNC B1 ;  /* 0x0000000000017941 */ /* 0x000fea0003800000 */
.L_x_39:
[----:B-----5:R-:W-:Y:S01]  /*24b0*/  HADD2.F32 R13, -RZ, R24.H0_H0 ;  /* 0x20000018ff0d7230 */ /* 0x020fe20000004100 */
[----:B------:R-:W-:Y:S01]  /*24c0*/  ISETP.GT.AND P1, PT, R3, 0x8, PT ;  /* 0x000000080300780c */ /* 0x000fe20003f24270 */
[----:B------:R-:W-:Y:S03]  /*24d0*/  BSSY B1, `(.L_x_41) ;  /* 0x0000008000017945 */ /* 0x000fe60003800000 */
[----:B------:R-:W-:Y:S01]  /*24e0*/  FMUL R12, R13, R156 ;  /* 0x0000009c0d0c7220 */ /* 0x000fe20000400000 */
[----:B------:R-:W-:-:S03]  /*24f0*/  ISETP.GT.AND P2, PT, R0, RZ, P1 ;  /* 0x000000ff0000720c */ /* 0x000fc60000f44270 */
[----:B------:R-:W-:-:S05]  /*2500*/  FFMA R12, R27, R155, R12 ;  /* 0x0000009b1b0c7223 */ /* 0x000fca000000000c */
[----:B------:R-:W-:-:S05]  /*2510*/  F2FP.F16.F32.PACK_AB R12, RZ, R12 ;  /* 0x0000000cff0c723e */ /* 0x000fca00000000ff */
[----:B------:R3:W-:Y:S01]  /*2520*/  @P0 STG.E.U16 desc[UR36][R10.64+0x2], R12 ;  /* 0x0000020c0a000986 */ /* 0x0007e2000c101524 */
[----:B------:R-:W-:Y:S05]  /*2530*/  @!P2 BRA `(.L_x_42) ;  /* 0x000000000004a947 */ /* 0x000fea0003800000 */
[----:B------:R4:W5:Y:S02]  /*2540*/  LDG.E.LTC128B.U16 R24, desc[UR36][R6.64+0x10] ;  /* 0x0000102406187981 */ /* 0x000964000c1e1520 */
.L_x_42:
[----:B------:R-:W-:Y:S05]  /*2550*/  BSYNC B1 ;  /* 0x0000000000017941 */ /* 0x000fea0003800000 */
.L_x_41:
        /* <DEDUP_REMOVED lines=10> */
.L_x_44:
[----:B------:R-:W-:Y:S05]  /*2600*/  BSYNC B1 ;  /* 0x0000000000017941 */ /* 0x000fea0003800000 */
.L_x_43:
[----:B0----5:R-:W-:Y:S01]  /*2610*/  HADD2.F32 R13, -RZ, R24.H0_H0 ;  /* 0x20000018ff0d7230 */ /* 0x021fe20000004100 */
[----:B------:R-:W-:Y:S01]  /*2620*/  ISETP.GT.AND P1, PT, R0, 0x8, P1 ;  /* 0x000000080000780c */ /* 0x000fe20000f24270 */
[----:B------:R-:W-:Y:S03]  /*2630*/  BSSY B1, `(.L_x_45) ;  /* 0x0000007000017945 */ /* 0x000fe60003800000 */
[----:B---3--:R-:W-:-:S04]  /*2640*/  FMUL R12, R13, R156 ;  /* 0x0000009c0d0c7220 */ /* 0x008fc80000400000 */
[----:B------:R-:W-:-:S05]  /*2650*/  FFMA R12, R29, R155, R12 ;  /* 0x0000009b1d0c7223 */ /* 0x000fca000000000c */
[----:B------:R-:W-:-:S05]  /*2660*/  F2FP.F16.F32.PACK_AB R12, RZ, R12 ;  /* 0x0000000cff0c723e */ /* 0x000fca00000000ff */
[----:B------:R0:W-:Y:S01]  /*2670*/  @P3 STG.E.U16 desc[UR36][R4.64+0x12], R12 ;  /* 0x0000120c04003986 */ /* 0x0001e2000c101524 */
[----:B------:R-:W-:Y:S05]  /*2680*/  @!P1 BRA `(.L_x_46) ;  /* 0x0000000000049947 */ /* 0x000fea0003800000 */
[----:B------:R3:W5:Y:S02]  /*2690*/  LDG.E.LTC128B.U16 R24, desc[UR36][R8.64+0x10] ;  /* 0x0000102408187981 */ /* 0x000764000c1e1520 */
.L_x_46:
[----:B------:R-:W-:Y:S05]  /*26a0*/  BSYNC B1 ;  /* 0x0000000000017941 */ /* 0x000fea0003800000 */
.L_x_45:
[----:B-----5:R-:W-:Y:S01]  /*26b0*/  HADD2.F32 R13, -RZ, R24.H0_H0 ;  /* 0x20000018ff0d7230 */ /* 0x020fe20000004100 */
[----:B------:R-:W-:Y:S01]  /*26c0*/  ISETP.GT.AND P0, PT, R0, 0x8, P0 ;  /* 0x000000080000780c */ /* 0x000fe20000704270 */
[----:B------:R-:W-:Y:S03]  /*26d0*/  BSSY B1, `(.L_x_47) ;  /* 0x0000007000017945 */ /* 0x000fe60003800000 */
[----:B------:R-:W-:-:S04]  /*26e0*/  FMUL R13, R13, R156 ;  /* 0x0000009c0d0d7220 */ /* 0x000fc80000400000 */
[----:B------:R-:W-:-:S05]  /*26f0*/  FFMA R13, R30, R155, R13 ;  /* 0x0000009b1e0d7223 */ /* 0x000fca000000000d */
[----:B------:R-:W-:-:S05]  /*2700*/  F2FP.F16.F32.PACK_AB R13, RZ, R13 ;  /* 0x0000000dff0d723e */ /* 0x000fca00000000ff */
[----:B------:R0:W-:Y:S01]  /*2710*/  @P1 STG.E.U16 desc[UR36][R10.64+0x10], R13 ;  /* 0x0000100d0a001986 */ /* 0x0001e2000c101524 */
[----:B------:R-:W-:Y:S05]  /*2720*/  @!P0 BRA `(.L_x_48) ;  /* 0x0000000000048947 */ /* 0x000fea0003800000 */
[----:B------:R0:W5:Y:S02]  /*2730*/  LDG.E.LTC128B.U16 R24, desc[UR36][R8.64+0x12] ;  /* 0x0000122408187981 */ /* 0x000164000c1e1520 */
.L_x_48:
[----:B------:R-:W-:Y:S05]  /*2740*/  BSYNC B1 ;  /* 0x0000000000017941 */ /* 0x000fea0003800000 */
.L_x_47:
[----:B0----5:R-:W-:Y:S01]  /*2750*/  HADD2.F32 R13, -RZ, R24.H0_H0 ;  /* 0x20000018ff0d7230 */ /* 0x021fe20000004100 */
        /* <DEDUP_REMOVED lines=9> */
.L_x_50:
[----:B------:R-:W-:Y:S05]  /*27f0*/  BSYNC B1 ;  /* 0x0000000000017941 */ /* 0x000fea0003800000 */
.L_x_49:
        /* <DEDUP_REMOVED lines=10> */
.L_x_52:
[----:B------:R-:W-:Y:S05]  /*28a0*/  BSYNC B1 ;  /* 0x0000000000017941 */ /* 0x000fea0003800000 */
.L_x_51:
[----:B0----5:R-:W-:Y:S01]  /*28b0*/  HADD2.F32 R13, -RZ, R24.H0_H0 ;  /* 0x20000018ff0d7230 */ /* 0x021fe20000004100 */
        /* <DEDUP_REMOVED lines=8> */
.L_x_54:
[----:B------:R-:W-:Y:S05]  /*2940*/  BSYNC B1 ;  /* 0x0000000000017941 */ /* 0x000fea0003800000 */
.L_x_53:
        /* <DEDUP_REMOVED lines=9> */
.L_x_56:
[----:B------:R-:W-:Y:S05]  /*29e0*/  BSYNC B1 ;  /* 0x0000000000017941 */ /* 0x000fea0003800000 */
.L_x_55:
        /* <DEDUP_REMOVED lines=10> */
.L_x_58:
[----:B------:R-:W-:Y:S05]  /*2a90*/  BSYNC B1 ;  /* 0x0000000000017941 */ /* 0x000fea0003800000 */
.L_x_57:
        /* <DEDUP_REMOVED lines=10> */
.L_x_60:
[----:B------:R-:W-:Y:S05]  /*2b40*/  BSYNC B1 ;  /* 0x0000000000017941 */ /* 0x000fea0003800000 */
.L_x_59:
        /* <DEDUP_REMOVED lines=9> */
.L_x_62:
[----:B------:R-:W-:Y:S05]  /*2be0*/  BSYNC B1 ;  /* 0x0000000000017941 */ /* 0x000fea0003800000 */
.L_x_61:
        /* <DEDUP_REMOVED lines=9> */
.L_x_64:
[----:B------:R-:W-:Y:S05]  /*2c80*/  BSYNC B1 ;  /* 0x0000000000017941 */ /* 0x000fea0003800000 */
.L_x_63:
        /* <DEDUP_REMOVED lines=10> */
.L_x_66:
[----:B------:R-:W-:Y:S05]  /*2d30*/  BSYNC B1 ;  /* 0x0000000000017941 */ /* 0x000fea0003800000 */
.L_x_65:
        /* <DEDUP_REMOVED lines=10> */
.L_x_68:
[----:B------:R-:W-:Y:S05]  /*2de0*/  BSYNC B1 ;  /* 0x0000000000017941 */ /* 0x000fea0003800000 */
.L_x_67:
        /* <DEDUP_REMOVED lines=9> */
.L_x_70:
[----:B------:R-:W-:Y:S05]  /*2e80*/  BSYNC B1 ;  /* 0x0000000000017941 */ /* 0x000fea0003800000 */
.L_x_69:
        /* <DEDUP_REMOVED lines=9> */
.L_x_72:
[----:B------:R-:W-:Y:S05]  /*2f20*/  BSYNC B1 ;  /* 0x0000000000017941 */ /* 0x000fea0003800000 */
.L_x_71:
        /* <DEDUP_REMOVED lines=10> */
.L_x_74:
[----:B------:R-:W-:Y:S05]  /*2fd0*/  BSYNC B1 ;  /* 0x0000000000017941 */ /* 0x000fea0003800000 */
.L_x_73:
        /* <DEDUP_REMOVED lines=10> */
.L_x_76:
[----:B------:R-:W-:Y:S05]  /*3080*/  BSYNC B1 ;  /* 0x0000000000017941 */ /* 0x000fea0003800000 */
.L_x_75:
        /* <DEDUP_REMOVED lines=9> */
.L_x_78:
[----:B------:R-:W-:Y:S05]  /*3120*/  BSYNC B1 ;  /* 0x0000000000017941 */ /* 0x000fea0003800000 */
.L_x_77:
        /* <DEDUP_REMOVED lines=9> */
.L_x_80:
[----:B------:R-:W-:Y:S05]  /*31c0*/  BSYNC B1 ;  /* 0x0000000000017941 */ /* 0x000fea0003800000 */
.L_x_79:
        /* <DEDUP_REMOVED lines=10> */
.L_x_82:
[----:B------:R-:W-:Y:S05]  /*3270*/  BSYNC B1 ;  /* 0x0000000000017941 */ /* 0x000fea0003800000 */
.L_x_81:
        /* <DEDUP_REMOVED lines=10> */
.L_x_84:
[----:B------:R-:W-:Y:S05]  /*3320*/  BSYNC B1 ;  /* 0x0000000000017941 */ /* 0x000fea0003800000 */
.L_x_83:
        /* <DEDUP_REMOVED lines=9> */
.L_x_86:
[----:B------:R-:W-:Y:S05]  /*33c0*/  BSYNC B1 ;  /* 0x0000000000017941 */ /* 0x000fea0003800000 */
.L_x_85:
        /* <DEDUP_REMOVED lines=9> */
.L_x_88:
[----:B------:R-:W-:Y:S05]  /*3460*/  BSYNC B1 ;  /* 0x0000000000017941 */ /* 0x000fea0003800000 */
.L_x_87:
        /* <DEDUP_REMOVED lines=10> */
.L_x_90:
[----:B------:R-:W-:Y:S05]  /*3510*/  BSYNC B1 ;  /* 0x0000000000017941 */ /* 0x000fea0003800000 */
.L_x_89:
        /* <DEDUP_REMOVED lines=10> */
.L_x_92:
[----:B------:R-:W-:Y:S05]  /*35c0*/  BSYNC B1 ;  /* 0x0000000000017941 */ /* 0x000fea0003800000 */
.L_x_91:
        /* <DEDUP_REMOVED lines=9> */
.L_x_94:
[----:B------:R-:W-:Y:S05]  /*3660*/  BSYNC B1 ;  /* 0x0000000000017941 */ /* 0x000fea0003800000 */
.L_x_93:
        /* <DEDUP_REMOVED lines=9> */
.L_x_96:
[----:B------:R-:W-:Y:S05]  /*3700*/  BSYNC B1 ;  /* 0x0000000000017941 */ /* 0x000fea0003800000 */
.L_x_95:
        /* <DEDUP_REMOVED lines=10> */
.L_x_98:
[----:B------:R-:W-:Y:S05]  /*37b0*/  BSYNC B1 ;  /* 0x0000000000017941 */ /* 0x000fea0003800000 */
.L_x_97:
        /* <DEDUP_REMOVED lines=10> */
.L_x_100:
[----:B------:R-:W-:Y:S05]  /*3860*/  BSYNC B1 ;  /* 0x0000000000017941 */ /* 0x000fea0003800000 */
.L_x_99:
        /* <DEDUP_REMOVED lines=9> */
.L_x_102:
[----:B------:R-:W-:Y:S05]  /*3900*/  BSYNC B1 ;  /* 0x0000000000017941 */ /* 0x000fea0003800000 */
.L_x_101:
        /* <DEDUP_REMOVED lines=9> */
.L_x_104:
[----:B------:R-:W-:Y:S05]  /*39a0*/  BSYNC B1 ;  /* 0x0000000000017941 */ /* 0x000fea0003800000 */
.L_x_103:
        /* <DEDUP_REMOVED lines=10> */
.L_x_106:
[----:B------:R-:W-:Y:S05]  /*3a50*/  BSYNC B1 ;  /* 0x0000000000017941 */ /* 0x000fea0003800000 */
.L_x_105:
        /* <DEDUP_REMOVED lines=10> */
.L_x_108:
[----:B------:R-:W-:Y:S05]  /*3b00*/  BSYNC B1 ;  /* 0x0000000000017941 */ /* 0x000fea0003800000 */
.L_x_107:
        /* <DEDUP_REMOVED lines=9> */
.L_x_110:
[----:B------:R-:W-:Y:S05]  /*3ba0*/  BSYNC B1 ;  /* 0x0000000000017941 */ /* 0x000fea0003800000 */
.L_x_109:
        /* <DEDUP_REMOVED lines=9> */
.L_x_112:
[----:B------:R-:W-:Y:S05]  /*3c40*/  BSYNC B1 ;  /* 0x0000000000017941 */ /* 0x000fea0003800000 */
.L_x_111:
        /* <DEDUP_REMOVED lines=10> */
.L_x_114:
[----:B------:R-:W-:Y:S05]  /*3cf0*/  BSYNC B1 ;  /* 0x0000000000017941 */ /* 0x000fea0003800000 */
.L_x_113:
        /* <DEDUP_REMOVED lines=10> */
.L_x_116:
[----:B------:R-:W-:Y:S05]  /*3da0*/  BSYNC B1 ;  /* 0x0000000000017941 */ /* 0x000fea0003800000 */
.L_x_115:
        /* <DEDUP_REMOVED lines=9> */
.L_x_118:
[----:B------:R-:W-:Y:S05]  /*3e40*/  BSYNC B1 ;  /* 0x0000000000017941 */ /* 0x000fea0003800000 */
.L_x_117:
        /* <DEDUP_REMOVED lines=9> */
.L_x_120:
[----:B------:R-:W-:Y:S05]  /*3ee0*/  BSYNC B1 ;  /* 0x0000000000017941 */ /* 0x000fea0003800000 */
.L_x_119:
        /* <DEDUP_REMOVED lines=10> */
.L_x_122:
[----:B------:R-:W-:Y:S05]  /*3f90*/  BSYNC B1 ;  /* 0x0000000000017941 */ /* 0x000fea0003800000 */
.L_x_121:
        /* <DEDUP_REMOVED lines=10> */
.L_x_124:
[----:B------:R-:W-:Y:S05]  /*4040*/  BSYNC B1 ;  /* 0x0000000000017941 */ /* 0x000fea0003800000 */
.L_x_123:
        /* <DEDUP_REMOVED lines=9> */
.L_x_126:
[----:B------:R-:W-:Y:S05]  /*40e0*/  BSYNC B1 ;  /* 0x0000000000017941 */ /* 0x000fea0003800000 */
.L_x_125:
        /* <DEDUP_REMOVED lines=9> */
.L_x_128:
[----:B------:R-:W-:Y:S05]  /*4180*/  BSYNC B1 ;  /* 0x0000000000017941 */ /* 0x000fea0003800000 */
.L_x_127:
        /* <DEDUP_REMOVED lines=10> */
.L_x_130:
[----:B------:R-:W-:Y:S05]  /*4230*/  BSYNC B1 ;  /* 0x0000000000017941 */ /* 0x000fea0003800000 */
.L_x_129:
        /* <DEDUP_REMOVED lines=10> */
.L_x_132:
[----:B------:R-:W-:Y:S05]  /*42e0*/  BSYNC B1 ;  /* 0x0000000000017941 */ /* 0x000fea0003800000 */
.L_x_131:
        /* <DEDUP_REMOVED lines=9> */
.L_x_134:
[----:B------:R-:W-:Y:S05]  /*4380*/  BSYNC B1 ;  /* 0x0000000000017941 */ /* 0x000fea0003800000 */
.L_x_133:
        /* <DEDUP_REMOVED lines=9> */
.L_x_136:
[----:B------:R-:W-:Y:S05]  /*4420*/  BSYNC B1 ;  /* 0x0000000000017941 */ /* 0x000fea0003800000 */
.L_x_135:
        /* <DEDUP_REMOVED lines=10> */
.L_x_138:
[----:B------:R-:W-:Y:S05]  /*44d0*/  BSYNC B1 ;  /* 0x0000000000017941 */ /* 0x000fea0003800000 */
.L_x_137:
        /* <DEDUP_REMOVED lines=10> */
.L_x_140:
[----:B------:R-:W-:Y:S05]  /*4580*/  BSYNC B1 ;  /* 0x0000000000017941 */ /* 0x000fea0003800000 */
.L_x_139:
        /* <DEDUP_REMOVED lines=9> */
.L_x_142:
[----:B------:R-:W-:Y:S05]  /*4620*/  BSYNC B1 ;  /* 0x0000000000017941 */ /* 0x000fea0003800000 */
.L_x_141:
        /* <DEDUP_REMOVED lines=9> */
.L_x_144:
[----:B------:R-:W-:Y:S05]  /*46c0*/  BSYNC B1 ;  /* 0x0000000000017941 */ /* 0x000fea0003800000 */
.L_x_143:
        /* <DEDUP_REMOVED lines=10> */
.L_x_146:
[----:B------:R-:W-:Y:S05]  /*4770*/  BSYNC B1 ;  /* 0x0000000000017941 */ /* 0x000fea0003800000 */
.L_x_145:
        /* <DEDUP_REMOVED lines=10> */
.L_x_148:
[----:B------:R-:W-:Y:S05]  /*4820*/  BSYNC B1 ;  /* 0x0000000000017941 */ /* 0x000fea0003800000 */
.L_x_147:
        /* <DEDUP_REMOVED lines=9> */
.L_x_150:
[----:B------:R-:W-:Y:S05]  /*48c0*/  BSYNC B1 ;  /* 0x0000000000017941 */ /* 0x000fea0003800000 */
.L_x_149:
        /* <DEDUP_REMOVED lines=9> */
.L_x_152:
[----:B------:R-:W-:Y:S05]  /*4960*/  BSYNC B1 ;  /* 0x0000000000017941 */ /* 0x000fea0003800000 */
.L_x_151:
        /* <DEDUP_REMOVED lines=10> */
.L_x_154:
[----:B------:R-:W-:Y:S05]  /*4a10*/  BSYNC B1 ;  /* 0x0000000000017941 */ /* 0x000fea0003800000 */
.L_x_153:
        /* <DEDUP_REMOVED lines=10> */
.L_x_156:
[----:B------:R-:W-:Y:S05]  /*4ac0*/  BSYNC B1 ;  /* 0x0000000000017941 */ /* 0x000fea0003800000 */
.L_x_155:
        /* <DEDUP_REMOVED lines=9> */
.L_x_158:
[----:B------:R-:W-:Y:S05]  /*4b60*/  BSYNC B1 ;  /* 0x0000000000017941 */ /* 0x000fea0003800000 */
.L_x_157:
        /* <DEDUP_REMOVED lines=9> */
.L_x_160:
[----:B------:R-:W-:Y:S05]  /*4c00*/  BSYNC B1 ;  /* 0x0000000000017941 */ /* 0x000fea0003800000 */
.L_x_159:
        /* <DEDUP_REMOVED lines=10> */
.L_x_162:
[----:B------:R-:W-:Y:S05]  /*4cb0*/  BSYNC B1 ;  /* 0x0000000000017941 */ /* 0x000fea0003800000 */
.L_x_161:
        /* <DEDUP_REMOVED lines=10> */
.L_x_164:
[----:B------:R-:W-:Y:S05]  /*4d60*/  BSYNC B1 ;  /* 0x0000000000017941 */ /* 0x000fea0003800000 */
.L_x_163:
        /* <DEDUP_REMOVED lines=9> */
.L_x_166:
[----:B------:R-:W-:Y:S05]  /*4e00*/  BSYNC B1 ;  /* 0x0000000000017941 */ /* 0x000fea0003800000 */
.L_x_165:
        /* <DEDUP_REMOVED lines=9> */
.L_x_168:
[----:B------:R-:W-:Y:S05]  /*4ea0*/  BSYNC B1 ;  /* 0x0000000000017941 */ /* 0x000fea0003800000 */
.L_x_167:
        /* <DEDUP_REMOVED lines=10> */
.L_x_170:
[----:B------:R-:W-:Y:S05]  /*4f50*/  BSYNC B1 ;  /* 0x0000000000017941 */ /* 0x000fea0003800000 */
.L_x_169:
        /* <DEDUP_REMOVED lines=10> */
.L_x_172:
[----:B------:R-:W-:Y:S05]  /*5000*/  BSYNC B1 ;  /* 0x0000000000017941 */ /* 0x000fea0003800000 */
.L_x_171:
        /* <DEDUP_REMOVED lines=9> */
.L_x_174:
[----:B------:R-:W-:Y:S05]  /*50a0*/  BSYNC B1 ;  /* 0x0000000000017941 */ /* 0x000fea0003800000 */
.L_x_173:
        /* <DEDUP_REMOVED lines=9> */
.L_x_176:
[----:B------:R-:W-:Y:S05]  /*5140*/  BSYNC B1 ;  /* 0x0000000000017941 */ /* 0x000fea0003800000 */
.L_x_175:
        /* <DEDUP_REMOVED lines=10> */
.L_x_178:
[----:B------:R-:W-:Y:S05]  /*51f0*/  BSYNC B1 ;  /* 0x0000000000017941 */ /* 0x000fea0003800000 */
.L_x_177:
        /* <DEDUP_REMOVED lines=10> */
.L_x_180:
[----:B------:R-:W-:Y:S05]  /*52a0*/  BSYNC B1 ;  /* 0x0000000000017941 */ /* 0x000fea0003800000 */
.L_x_179:
        /* <DEDUP_REMOVED lines=9> */
.L_x_182:
[----:B------:R-:W-:Y:S05]  /*5340*/  BSYNC B1 ;  /* 0x0000000000017941 */ /* 0x000fea0003800000 */
.L_x_181:
        /* <DEDUP_REMOVED lines=9> */
.L_x_184:
[----:B------:R-:W-:Y:S05]  /*53e0*/  BSYNC B1 ;  /* 0x0000000000017941 */ /* 0x000fea0003800000 */
.L_x_183:
        /* <DEDUP_REMOVED lines=10> */
.L_x_186:
[----:B------:R-:W-:Y:S05]  /*5490*/  BSYNC B1 ;  /* 0x0000000000017941 */ /* 0x000fea0003800000 */
.L_x_185:
        /* <DEDUP_REMOVED lines=10> */
.L_x_188:
[----:B------:R-:W-:Y:S05]  /*5540*/  BSYNC B1 ;  /* 0x0000000000017941 */ /* 0x000fea0003800000 */
.L_x_187:
        /* <DEDUP_REMOVED lines=9> */
.L_x_190:
[----:B------:R-:W-:Y:S05]  /*55e0*/  BSYNC B1 ;  /* 0x0000000000017941 */ /* 0x000fea0003800000 */
.L_x_189:
        /* <DEDUP_REMOVED lines=9> */
.L_x_192:
[----:B------:R-:W-:Y:S05]  /*5680*/  BSYNC B1 ;  /* 0x0000000000017941 */ /* 0x000fea0003800000 */
.L_x_191:
        /* <DEDUP_REMOVED lines=10> */
.L_x_194:
[----:B------:R-:W-:Y:S05]  /*5730*/  BSYNC B1 ;  /* 0x0000000000017941 */ /* 0x000fea0003800000 */
.L_x_193:
        /* <DEDUP_REMOVED lines=10> */
.L_x_196:
[----:B------:R-:W-:Y:S05]  /*57e0*/  BSYNC B1 ;  /* 0x0000000000017941 */ /* 0x000fea0003800000 */
.L_x_195:
        /* <DEDUP_REMOVED lines=9> */
.L_x_198:
[----:B------:R-:W-:Y:S05]  /*5880*/  BSYNC B1 ;  /* 0x0000000000017941 */ /* 0x000fea0003800000 */
.L_x_197:
        /* <DEDUP_REMOVED lines=9> */
.L_x_200:
[----:B------:R-:W-:Y:S05]  /*5920*/  BSYNC B1 ;  /* 0x0000000000017941 */ /* 0x000fea0003800000 */
.L_x_199:
        /* <DEDUP_REMOVED lines=10> */
.L_x_202:
[----:B------:R-:W-:Y:S05]  /*59d0*/  BSYNC B1 ;  /* 0x0000000000017941 */ /* 0x000fea0003800000 */
.L_x_201:
        /* <DEDUP_REMOVED lines=10> */
.L_x_204:
[----:B------:R-:W-:Y:S05]  /*5a80*/  BSYNC B1 ;  /* 0x0000000000017941 */ /* 0x000fea0003800000 */
.L_x_203:
        /* <DEDUP_REMOVED lines=9> */
.L_x_206:
[----:B------:R-:W-:Y:S05]  /*5b20*/  BSYNC B1 ;  /* 0x0000000000017941 */ /* 0x000fea0003800000 */
.L_x_205:
        /* <DEDUP_REMOVED lines=9> */
.L_x_208:
[----:B------:R-:W-:Y:S05]  /*5bc0*/  BSYNC B1 ;  /* 0x0000000000017941 */ /* 0x000fea0003800000 */
.L_x_207:
        /* <DEDUP_REMOVED lines=10> */
.L_x_210:
[----:B------:R-:W-:Y:S05]  /*5c70*/  BSYNC B1 ;  /* 0x0000000000017941 */ /* 0x000fea0003800000 */
.L_x_209:
        /* <DEDUP_REMOVED lines=10> */
.L_x_212:
[----:B------:R-:W-:Y:S05]  /*5d20*/  BSYNC B1 ;  /* 0x0000000000017941 */ /* 0x000fea0003800000 */
.L_x_211:
        /* <DEDUP_REMOVED lines=9> */
.L_x_214:
[----:B------:R-:W-:Y:S05]  /*5dc0*/  BSYNC B1 ;  /* 0x0000000000017941 */ /* 0x000fea0003800000 */
.L_x_213:
        /* <DEDUP_REMOVED lines=9> */
.L_x_216:
[----:B------:R-:W-:Y:S05]  /*5e60*/  BSYNC B1 ;  /* 0x0000000000017941 */ /* 0x000fea0003800000 */
.L_x_215:
        /* <DEDUP_REMOVED lines=10> */
.L_x_218:
[----:B------:R-:W-:Y:S05]  /*5f10*/  BSYNC B1 ;  /* 0x0000000000017941 */ /* 0x000fea0003800000 */
.L_x_217:
        /* <DEDUP_REMOVED lines=10> */
.L_x_220:
[----:B------:R-:W-:Y:S05]  /*5fc0*/  BSYNC B1 ;  /* 0x0000000000017941 */ /* 0x000fea0003800000 */
.L_x_219:
        /* <DEDUP_REMOVED lines=9> */
.L_x_222:
[----:B------:R-:W-:Y:S05]  /*6060*/  BSYNC B1 ;  /* 0x0000000000017941 */ /* 0x000fea0003800000 */
.L_x_221:
        /* <DEDUP_REMOVED lines=9> */
.L_x_224:
[----:B------:R-:W-:Y:S05]  /*6100*/  BSYNC B1 ;  /* 0x0000000000017941 */ /* 0x000fea0003800000 */
.L_x_223:
        /* <DEDUP_REMOVED lines=10> */
.L_x_226:
[----:B------:R-:W-:Y:S05]  /*61b0*/  BSYNC B1 ;  /* 0x0000000000017941 */ /* 0x000fea0003800000 */
.L_x_225:
        /* <DEDUP_REMOVED lines=10> */
.L_x_228:
[----:B------:R-:W-:Y:S05]  /*6260*/  BSYNC B1 ;  /* 0x0000000000017941 */ /* 0x000fea0003800000 */
.L_x_227:
        /* <DEDUP_REMOVED lines=9> */
.L_x_230:
[----:B------:R-:W-:Y:S05]  /*6300*/  BSYNC B1 ;  /* 0x0000000000017941 */ /* 0x000fea0003800000 */
.L_x_229:
        /* <DEDUP_REMOVED lines=9> */
.L_x_232:
[----:B------:R-:W-:Y:S05]  /*63a0*/  BSYNC B1 ;  /* 0x0000000000017941 */ /* 0x000fea0003800000 */
.L_x_231:
        /* <DEDUP_REMOVED lines=10> */
.L_x_234:
[----:B------:R-:W-:Y:S05]  /*6450*/  BSYNC B1 ;  /* 0x0000000000017941 */ /* 0x000fea0003800000 */
.L_x_233:
        /* <DEDUP_REMOVED lines=10> */
.L_x_236:
[----:B------:R-:W-:Y:S05]  /*6500*/  BSYNC B1 ;  /* 0x0000000000017941 */ /* 0x000fea0003800000 */
.L_x_235:
        /* <DEDUP_REMOVED lines=9> */
.L_x_238:
[----:B------:R-:W-:Y:S05]  /*65a0*/  BSYNC B1 ;  /* 0x0000000000017941 */ /* 0x000fea0003800000 */
.L_x_237:
        /* <DEDUP_REMOVED lines=9> */
.L_x_240:
[----:B------:R-:W-:Y:S05]  /*6640*/  BSYNC B1 ;  /* 0x0000000000017941 */ /* 0x000fea0003800000 */
.L_x_239:
        /* <DEDUP_REMOVED lines=10> */
.L_x_242:
[----:B------:R-:W-:Y:S05]  /*66f0*/  BSYNC B1 ;  /* 0x0000000000017941 */ /* 0x000fea0003800000 */
.L_x_241:
        /* <DEDUP_REMOVED lines=10> */
.L_x_244:
[----:B------:R-:W-:Y:S05]  /*67a0*/  BSYNC B1 ;  /* 0x0000000000017941 */ /* 0x000fea0003800000 */
.L_x_243:
        /* <DEDUP_REMOVED lines=9> */
.L_x_246:
[----:B------:R-:W-:Y:S05]  /*6840*/  BSYNC B1 ;  /* 0x0000000000017941 */ /* 0x000fea0003800000 */
.L_x_245:
        /* <DEDUP_REMOVED lines=9> */
.L_x_248:
[----:B------:R-:W-:Y:S05]  /*68e0*/  BSYNC B1 ;  /* 0x0000000000017941 */ /* 0x000fea0003800000 */
.L_x_247:
        /* <DEDUP_REMOVED lines=10> */
.L_x_250:
[----:B------:R-:W-:Y:S05]  /*6990*/  BSYNC B1 ;  /* 0x0000000000017941 */ /* 0x000fea0003800000 */
.L_x_249:
        /* <DEDUP_REMOVED lines=10> */
.L_x_252:
[----:B------:R-:W-:Y:S05]  /*6a40*/  BSYNC B1 ;  /* 0x0000000000017941 */ /* 0x000fea0003800000 */
.L_x_251:
        /* <DEDUP_REMOVED lines=9> */
.L_x_254:
[----:B------:R-:W-:Y:S05]  /*6ae0*/  BSYNC B1 ;  /* 0x0000000000017941 */ /* 0x000fea0003800000 */
.L_x_253:
        /* <DEDUP_REMOVED lines=9> */
.L_x_256:
[----:B------:R-:W-:Y:S05]  /*6b80*/  BSYNC B1 ;  /* 0x0000000000017941 */ /* 0x000fea0003800000 */
.L_x_255:
        /* <DEDUP_REMOVED lines=10> */
.L_x_258:
[----:B------:R-:W-:Y:S05]  /*6c30*/  BSYNC B1 ;  /* 0x0000000000017941 */ /* 0x000fea0003800000 */
.L_x_257:
        /* <DEDUP_REMOVED lines=10> */
.L_x_260:
[----:B------:R-:W-:Y:S05]  /*6ce0*/  BSYNC B1 ;  /* 0x0000000000017941 */ /* 0x000fea0003800000 */
.L_x_259:
        /* <DEDUP_REMOVED lines=9> */
.L_x_262:
[----:B------:R-:W-:Y:S05]  /*6d80*/  BSYNC B1 ;  /* 0x0000000000017941 */ /* 0x000fea0003800000 */
.L_x_261:
        /* <DEDUP_REMOVED lines=9> */
.L_x_264:
[----:B------:R-:W-:Y:S05]  /*6e20*/  BSYNC B1 ;  /* 0x0000000000017941 */ /* 0x000fea0003800000 */
.L_x_263:
        /* <DEDUP_REMOVED lines=10> */
.L_x_266:
[----:B------:R-:W-:Y:S05]  /*6ed0*/  BSYNC B1 ;  /* 0x0000000000017941 */ /* 0x000fea0003800000 */
.L_x_265:
        /* <DEDUP_REMOVED lines=10> */
.L_x_268:
[----:B------:R-:W-:Y:S05]  /*6f80*/  BSYNC B1 ;  /* 0x0000000000017941 */ /* 0x000fea0003800000 */
.L_x_267:
        /* <DEDUP_REMOVED lines=9> */
.L_x_270:
[----:B------:R-:W-:Y:S05]  /*7020*/  BSYNC B1 ;  /* 0x0000000000017941 */ /* 0x000fea0003800000 */
.L_x_269:
        /* <DEDUP_REMOVED lines=9> */
.L_x_272:
[----:B------:R-:W-:Y:S05]  /*70c0*/  BSYNC B1 ;  /* 0x0000000000017941 */ /* 0x000fea0003800000 */
.L_x_271:
        /* <DEDUP_REMOVED lines=10> */
.L_x_274:
[----:B------:R-:W-:Y:S05]  /*7170*/  BSYNC B1 ;  /* 0x0000000000017941 */ /* 0x000fea0003800000 */
.L_x_273:
        /* <DEDUP_REMOVED lines=10> */
.L_x_276:
[----:B------:R-:W-:Y:S05]  /*7220*/  BSYNC B1 ;  /* 0x0000000000017941 */ /* 0x000fea0003800000 */
.L_x_275:
        /* <DEDUP_REMOVED lines=9> */
.L_x_278:
[----:B------:R-:W-:Y:S05]  /*72c0*/  BSYNC B1 ;  /* 0x0000000000017941 */ /* 0x000fea0003800000 */
.L_x_277:
        /* <DEDUP_REMOVED lines=9> */
.L_x_280:
[----:B------:R-:W-:Y:S05]  /*7360*/  BSYNC B1 ;  /* 0x0000000000017941 */ /* 0x000fea0003800000 */
.L_x_279:
        /* <DEDUP_REMOVED lines=10> */
.L_x_282:
[----:B------:R-:W-:Y:S05]  /*7410*/  BSYNC B1 ;  /* 0x0000000000017941 */ /* 0x000fea0003800000 */
.L_x_281:
        /* <DEDUP_REMOVED lines=10> */
.L_x_284:
[----:B------:R-:W-:Y:S05]  /*74c0*/  BSYNC B1 ;  /* 0x0000000000017941 */ /* 0x000fea0003800000 */
.L_x_283:
[----:B-----5:R-:W-:Y:S01]  /*74d0*/  HADD2.F32 R3, -RZ, R24.H0_H0 ;  /* 0x20000018ff037230 */ /* 0x020fe20000004100 */
[----:B------:R-:W-:Y:S01]  /*74e0*/  ISETP.GT.AND P1, PT, R0, 0x8, P1 ;  /* 0x000000080000780c */ /* 0x000fe20000f24270 */
[----:B------:R-:W-:Y:S03]  /*74f0*/  BSSY B1, `(.L_x_285) ;  /* 0x0000007000017945 */ /* 0x000fe60003800000 */
[----:B01--4-:R-:W-:-:S04]  /*7500*/  FMUL R6, R3, R156 ;  /* 0x0000009c03067220 */ /* 0x013fc80000400000 */
[----:B------:R-:W-:-:S05]  /*7510*/  FFMA R6, R149, R155, R6 ;  /* 0x0000009b95067223 */ /* 0x000fca0000000006 */
[----:B------:R-:W-:-:S05]  /*7520*/  F2FP.F16.F32.PACK_AB R6, RZ, R6 ;  /* 0x00000006ff06723e */ /* 0x000fca00000000ff */
[----:B------:R0:W-:Y:S01]  /*7530*/  @P3 STG.E.U16 desc[UR36][R4.64+0x1f2], R6 ;  /* 0x0001f20604003986 */ /* 0x0001e2000c101524 */
[----:B------:R-:W-:Y:S05]  /*7540*/  @!P1 BRA `(.L_x_286) ;  /* 0x0000000000049947 */ /* 0x000fea0003800000 */
[----:B------:R1:W5:Y:S02]  /*7550*/  LDG.E.LTC128B.U16 R24, desc[UR36][R8.64+0x1f0] ;  /* 0x0001f02408187981 */ /* 0x000364000c1e1520 */
.L_x_286:
[----:B------:R-:W-:Y:S05]  /*7560*/  BSYNC B1 ;  /* 0x0000000000017941 */ /* 0x000fea0003800000 */
.L_x_285:
[----:B-----5:R-:W-:Y:S01]  /*7570*/  HADD2.F32 R3, -RZ, R24.H0_H0 ;  /* 0x20000018ff037230 */ /* 0x020fe20000004100 */
[----:B------:R-:W-:Y:S01]  /*7580*/  ISETP.GT.AND P0, PT, R0, 0x8, P0 ;  /* 0x000000080000780c */ /* 0x000fe20000704270 */
[----:B0-----:R-:W-:Y:S01]  /*7590*/  @P1 IMAD.MOV.U32 R4, RZ, RZ, R10 ;  /* 0x000000ffff041224 */ /* 0x001fe200078e000a */
[----:B------:R-:W-:Y:S01]  /*75a0*/  BSSY B1, `(.L_x_287) ;  /* 0x0000008000017945 */ /* 0x000fe20003800000 */
[----:B------:R-:W-:Y:S02]  /*75b0*/  @P1 IMAD.MOV.U32 R5, RZ, RZ, R11 ;  /* 0x000000ffff051224 */ /* 0x000fe400078e000b */
[----:B------:R-:W-:-:S04]  /*75c0*/  FMUL R3, R3, R156 ;  /* 0x0000009c03037220 */ /* 0x000fc80000400000 */
[----:B------:R-:W-:-:S05]  /*75d0*/  FFMA R3, R150, R155, R3 ;  /* 0x0000009b96037223 */ /* 0x000fca0000000003 */
[----:B------:R-:W-:-:S05]  /*75e0*/  F2FP.F16.F32.PACK_AB R3, RZ, R3 ;  /* 0x00000003ff03723e */ /* 0x000fca00000000ff */
[----:B------:R0:W-:Y:S01]  /*75f0*/  @P1 STG.E.U16 desc[UR36][R4.64+0x1f0], R3 ;  /* 0x0001f00304001986 */ /* 0x0001e2000c101524 */
[----:B------:R-:W-:Y:S05]  /*7600*/  @!P0 BRA `(.L_x_288) ;  /* 0x0000000000048947 */ /* 0x000fea0003800000 */
[----:B------:R4:W5:Y:S02]  /*7610*/  LDG.E.LTC128B.U16 R24, desc[UR36][R8.64+0x1f2] ;  /* 0x0001f22408187981 */ /* 0x000964000c1e1520 */
.L_x_288:
[----:B------:R-:W-:Y:S05]  /*7620*/  BSYNC B1 ;  /* 0x0000000000017941 */ /* 0x000fea0003800000 */
.L_x_287:
[----:B------:R-:W-:Y:S05]  /*7630*/  @!P0 BRA `(.L_x_289) ;  /* 0x0000002400308947 */ /* 0x000fea0003800000 */
[----:B0----5:R-:W-:-:S05]  /*7640*/  HADD2.F32 R3, -RZ, R24.H0_H0 ;  /* 0x20000018ff037230 */ /* 0x021fca0000004100 */
[----:B------:R-:W-:-:S04]  /*7650*/  FMUL R0, R3, R156 ;  /* 0x0000009c03007220 */ /* 0x000fc80000400000 */
[----:B------:R-:W-:-:S05]  /*7660*/  FFMA R0, R151, R155, R0 ;  /* 0x0000009b97007223 */ /* 0x000fca0000000000 */
[----:B------:R-:W-:-:S05]  /*7670*/  F2FP.F16.F32.PACK_AB R0, RZ, R0 ;  /* 0x00000000ff00723e */ /* 0x000fca00000000ff */
[----:B------:R0:W-:Y:S01]  /*7680*/  STG.E.U16 desc[UR36][R10.64+0x1f2], R0 ;  /* 0x0001f2000a007986 */ /* 0x0001e2000c101524 */
[----:B------:R-:W-:Y:S05]  /*7690*/  BRA `(.L_x_289) ;  /* 0x0000002400187947 */ /* 0x000fea0003800000 */
.L_x_36:
[----:B------:R-:W-:Y:S01]  /*76a0*/  ISETP.GT.AND P0, PT, R3, 0x1, PT ;  /* 0x000000010300780c */ /* 0x000fe20003f04270 */
[----:B------:R-:W-:Y:S01]  /*76b0*/  ULDC.64 UR4, c[0x0][0x5c0] ;  /* 0x0001700000047ab9 */ /* 0x000fe20000000a00 */
[-C--:B------:R-:W-:Y:S01]  /*76c0*/  FMUL R24, R24, R155.reuse ;  /* 0x0000009b18187220 */ /* 0x080fe20000400000 */
[-C--:B------:R-:W-:Y:S01]  /*76d0*/  FMUL R25, R25, R155.reuse ;  /* 0x0000009b19197220 */ /* 0x080fe20000400000 */
[----:B------:R-:W-:Y:S01]  /*76e0*/  ISETP.GT.AND P3, PT, R0, RZ, P0 ;  /* 0x000000ff0000720c */ /* 0x000fe20000764270 */
[-C--:B------:R-:W-:Y:S01]  /*76f0*/  FMUL R26, R26, R155.reuse ;  /* 0x0000009b1a1a7220 */ /* 0x080fe20000400000 */
[----:B------:R-:W-:Y:S01]  /*7700*/  LEA R4, P4, R160, UR4, 0x1 ;  /* 0x00000004a0047c11 */ /* 0x000fe2000f8808ff */
[-C--:B------:R-:W-:Y:S01]  /*7710*/  FMUL R27, R27, R155.reuse ;  /* 0x0000009b1b1b7220 */ /* 0x080fe20000400000 */
[----:B------:R-:W-:Y:S01]  /*7720*/  F2FP.F16.F32.PACK_AB R24, RZ, R24 ;  /* 0x00000018ff18723e */ /* 0x000fe200000000ff */
[-C--:B------:R-:W-:Y:S01]  /*7730*/  FMUL R28, R28, R155.reuse ;  /* 0x0000009b1c1c7220 */ /* 0x080fe20000400000 */
[----:B------:R-:W-:Y:S01]  /*7740*/  LEA.HI.X R5, R160, UR5, R153, 0x1, P4 ;  /* 0x00000005a0057c11 */ /* 0x000fe2000a0f0c99 */
[----:B------:R-:W-:Y:S01]  /*7750*/  FMUL R29, R29, R155 ;  /* 0x0000009b1d1d7220 */ /* 0x000fe20000400000 */
[----:B------:R-:W-:Y:S01]  /*7760*/  F2FP.F16.F32.PACK_AB R25, RZ, R25 ;  /* 0x00000019ff19723e */ /* 0x000fe200000000ff */
[-C--:B------:R-:W-:Y:S01]  /*7770*/  FMUL R30, R30, R155.reuse ;  /* 0x0000009b1e1e7220 */ /* 0x080fe20000400000 */
[----:B------:R-:W-:Y:S01]  /*7780*/  SHF.L.U64.HI R11, R10, 0x4, R11 ;  /* 0x000000040a0b7819 */ /* 0x000fe2000001020b */
[----:B------:R-:W-:Y:S01]  /*7790*/  @P1 STG.E.U16 desc[UR36][R4.64], R24 ;  /* 0x0000001804001986 */ /* 0x000fe2000c101524 */
[----:B------:R-:W-:Y:S01]  /*77a0*/  ISETP.GT.AND P1, PT, R3, 0x8, PT ;  /* 0x000000080300780c */ /* 0x000fe20003f24270 */
[-C--:B------:R-:W-:Y:S01]  /*77b0*/  FMUL R31, R31, R155.reuse ;  /* 0x0000009b1f1f7220 */ /* 0x080fe20000400000 */
[----:B------:R-:W-:Y:S01]  /*77c0*/  ISETP.GT.AND P4, PT, R0, 0x8, P0 ;  /* 0x000000080000780c */ /* 0x000fe20000784270 */
[----:B------:R-:W-:Y:S01]  /*77d0*/  @P3 STG.E.U16 desc[UR36][R4.64+0x2], R25 ;  /* 0x0000021904003986 */ /* 0x000fe2000c101524 */
[----:B------:R-:W-:Y:S01]  /*77e0*/  LEA R6, P3, R10, R4, 0x4 ;  /* 0x000000040a067211 */ /* 0x000fe200078620ff */
[-C--:B------:R-:W-:Y:S01]  /*77f0*/  FMUL R32, R32, R155.reuse ;  /* 0x0000009b20207220 */ /* 0x080fe20000400000 */
[C---:B------:R-:W-:Y:S01]  /*7800*/  ISETP.GT.AND P2, PT, R0.reuse, 0x8, P2 ;  /* 0x000000080000780c */ /* 0x040fe20001744270 */
[-C--:B------:R-:W-:Y:S01]  /*7810*/  FMUL R33, R33, R155.reuse ;  /* 0x0000009b21217220 */ /* 0x080fe20000400000 */
[----:B------:R-:W-:Y:S01]  /*7820*/  ISETP.GT.AND P0, PT, R3, 0x9, PT ;  /* 0x000000090300780c */ /* 0x000fe20003f04270 */
[----:B------:R-:W-:Y:S01]  /*7830*/  IMAD.X R7, R11, 0x1, R5, P3 ;  /* 0x000000010b077824 */ /* 0x000fe200018e0605 */
[----:B------:R-:W-:Y:S01]  /*7840*/  ISETP.GT.AND P5, PT, R0, RZ, P1 ;  /* 0x000000ff0000720c */ /* 0x000fe20000fa4270 */
[-C--:B------:R-:W-:Y:S01]  /*7850*/  FMUL R34, R34, R155.reuse ;  /* 0x0000009b22227220 */ /* 0x080fe20000400000 */
[----:B------:R-:W-:Y:S01]  /*7860*/  ISETP.GT.AND P3, PT, R0, RZ, P0 ;  /* 0x000000ff0000720c */ /* 0x000fe20000764270 */
[-C--:B------:R-:W-:Y:S01]  /*7870*/  FMUL R35, R35, R155.reuse ;  /* 0x0000009b23237220 */ /* 0x080fe20000400000 */
[----:B------:R-:W-:Y:S01]  /*7880*/  F2FP.F16.F32.PACK_AB R26, RZ, R26 ;  /* 0x0000001aff1a723e */ /* 0x000fe200000000ff */
[----:B------:R-:W-:Y:S01]  /*7890*/  FMUL R36, R36, R155 ;  /* 0x0000009b24247220 */ /* 0x000fe20000400000 */
[----:B------:R-:W-:Y:S01]  /*78a0*/  F2FP.F16.F32.PACK_AB R27, RZ, R27 ;  /* 0x0000001bff1b723e */ /* 0x000fe200000000ff */
[----:B------:R-:W-:Y:S01]  /*78b0*/  FMUL R37, R37, R155 ;  /* 0x0000009b25257220 */ /* 0x000fe20000400000 */
[----:B------:R-:W-:Y:S01]  /*78c0*/  F2FP.F16.F32.PACK_AB R28, RZ, R28 ;  /* 0x0000001cff1c723e */ /* 0x000fe200000000ff */
[----:B------:R-:W-:Y:S01]  /*78d0*/  @P2 STG.E.U16 desc[UR36][R6.64], R26 ;  /* 0x0000001a06002986 */ /* 0x000fe2000c101524 */
[----:B------:R-:W-:Y:S01]  /*78e0*/  F2FP.F16.F32.PACK_AB R29, RZ, R29 ;  /* 0x0000001dff1d723e */ /* 0x000fe200000000ff */
[-C--:B------:R-:W-:Y:S01]  /*78f0*/  FMUL R38, R38, R155.reuse ;  /* 0x0000009b26267220 */ /* 0x080fe20000400000 */
[C---:B------:R-:W-:Y:S01]  /*7900*/  ISETP.GT.AND P2, PT, R0.reuse, 0x8, P1 ;  /* 0x000000080000780c */ /* 0x040fe20000f44270 */
[----:B------:R-:W-:Y:S01]  /*7910*/  @P4 STG.E.U16 desc[UR36][R6.64+0x2], R27 ;  /* 0x0000021b06004986 */ /* 0x000fe2000c101524 */
[----:B------:R-:W-:Y:S01]  /*7920*/  ISETP.GT.AND P1, PT, R3, 0x10, PT ;  /* 0x000000100300780c */ /* 0x000fe20003f24270 */
[-C--:B------:R-:W-:Y:S01]  /*7930*/  FMUL R39, R39, R155.reuse ;  /* 0x0000009b27277220 */ /* 0x080fe20000400000 */
[----:B------:R-:W-:Y:S01]  /*7940*/  F2FP.F16.F32.PACK_AB R30, RZ, R30 ;  /* 0x0000001eff1e723e */ /* 0x000fe200000000ff */
[----:B------:R-:W-:Y:S01]  /*7950*/  @P5 STG.E.U16 desc[UR36][R4.64+0x10], R28 ;  /* 0x0000101c04005986 */ /* 0x000fe2000c101524 */
[----:B------:R-:W-:Y:S01]  /*7960*/  ISETP.GT.AND P4, PT, R0, RZ, P1 ;  /* 0x000000ff0000720c */ /* 0x000fe20000f84270 */
[----:B------:R-:W-:Y:S01]  /*7970*/  FMUL R40, R40, R155 ;  /* 0x0000009b28287220 */ /* 0x000fe20000400000 */
[----:B------:R-:W-:Y:S01]  /*7980*/  F2FP.F16.F32.PACK_AB R31, RZ, R31 ;  /* 0x0000001fff1f723e */ /* 0x000fe200000000ff */
[----:B------:R-:W-:Y:S01]  /*7990*/  @P3 STG.E.U16 desc[UR36][R4.64+0x12], R29 ;  /* 0x0000121d04003986 */ /* 0x000fe2000c101524 */
[----:B------:R-:W-:Y:S01]  /*79a0*/  ISETP.GT.AND P3, PT, R0, 0x8, P0 ;  /* 0x000000080000780c */ /* 0x000fe20000764270 */
[-C--:B------:R-:W-:Y:S01]  /*79b0*/  FMUL R41, R41, R155.reuse ;  /* 0x0000009b29297220 */ /* 0x080fe20000400000 */
[----:B------:R-:W-:Y:S01]  /*79c0*/  ISETP.GT.AND P0, PT, R3, 0x11, PT ;  /* 0x000000110300780c */ /* 0x000fe20003f04270 */
[----:B------:R-:W-:Y:S01]  /*79d0*/  @P2 STG.E.U16 desc[UR36][R6.64+0x10], R30 ;  /* 0x0000101e06002986 */ /* 0x000fe2000c101524 */
[----:B------:R-:W-:Y:S01]  /*79e0*/  F2FP.F16.F32.PACK_AB R32, RZ, R32 ;  /* 0x00000020ff20723e */ /* 0x000fe200000000ff */
[-C--:B------:R-:W-:Y:S01]  /*79f0*/  FMUL R42, R42, R155.reuse ;  /* 0x0000009b2a2a7220 */ /* 0x080fe20000400000 */
[C---:B------:R-:W-:Y:S01]  /*7a00*/  ISETP.GT.AND P5, PT, R0.reuse, RZ, P0 ;  /* 0x000000ff0000720c */ /* 0x040fe200007a4270 */
[-C--:B------:R-:W-:Y:S01]  /*7a10*/  FMUL R43, R43, R155.reuse ;  /* 0x0000009b2b2b7220 */ /* 0x080fe20000400000 */
[----:B------:R-:W-:Y:S01]  /*7a20*/  ISETP.GT.AND P2, PT, R0, 0x8, P1 ;  /* 0x000000080000780c */ /* 0x000fe20000f44270 */
[-C--:B------:R-:W-:Y:S01]  /*7a30*/  FMUL R44, R44, R155.reuse ;  /* 0x0000009b2c2c7220 */ /* 0x080fe20000400000 */
[----:B------:R-:W-:Y:S01]  /*7a40*/  ISETP.GT.AND P1, PT, R3, 0x18, PT ;  /* 0x000000180300780c */ /* 0x000fe20003f24270 */
[----:B------:R-:W-:Y:S01]  /*7a50*/  FMUL R45, R45, R155 ;  /* 0x0000009b2d2d7220 */ /* 0x000fe20000400000 */
[----:B------:R-:W-:Y:S01]  /*7a60*/  F2FP.F16.F32.PACK_AB R33, RZ, R33 ;  /* 0x00000021ff21723e */ /* 0x000fe200000000ff */
[----:B------:R-:W-:Y:S01]  /*7a70*/  @P3 STG.E.U16 desc[UR36][R6.64+0x12], R31 ;  /* 0x0000121f06003986 */ /* 0x000fe2000c101524 */
[----:B------:R-:W-:Y:S01]  /*7a80*/  ISETP.GT.AND P3, PT, R0, 0x8, P0 ;  /* 0x000000080000780c */ /* 0x000fe20000764270 */
[-C--:B------:R-:W-:Y:S01]  /*7a90*/  FMUL R46, R46, R155.reuse ;  /* 0x0000009b2e2e7220 */ /* 0x080fe20000400000 */
[----:B------:R-:W-:Y:S01]  /*7aa0*/  ISETP.GT.AND P0, PT, R3, 0x19, PT ;  /* 0x000000190300780c */ /* 0x000fe20003f04270 */
[----:B------:R-:W-:Y:S01]  /*7ab0*/  @P4 STG.E.U16 desc[UR36][R4.64+0x20], R32 ;  /* 0x0000202004004986 */ /* 0x000fe2000c101524 */
[C---:B------:R-:W-:Y:S01]  /*7ac0*/  ISETP.GT.AND P4, PT, R0.reuse, RZ, P1 ;  /* 0x000000ff0000720c */ /* 0x040fe20000f84270 */
[-C--:B------:R-:W-:Y:S01]  /*7ad0*/  FMUL R47, R47, R155.reuse ;  /* 0x0000009b2f2f7220 */ /* 0x080fe20000400000 */
[----:B------:R-:W-:Y:S01]  /*7ae0*/  F2FP.F16.F32.PACK_AB R34, RZ, R34 ;  /* 0x00000022ff22723e */ /* 0x000fe200000000ff */
[----:B------:R-:W-:Y:S01]  /*7af0*/  @P5 STG.E.U16 desc[UR36][R4.64+0x22], R33 ;  /* 0x0000222104005986 */ /* 0x000fe2000c101524 */
[----:B------:R-:W-:Y:S01]  /*7b00*/  ISETP.GT.AND P5, PT, R0, RZ, P0 ;  /* 0x000000ff0000720c */ /* 0x000fe200007a4270 */
[----:B------:R-:W-:Y:S01]  /*7b10*/  FMUL R48, R48, R155 ;  /* 0x0000009b30307220 */ /* 0x000fe20000400000 */
[----:B------:R-:W-:Y:S01]  /*7b20*/  F2FP.F16.F32.PACK_AB R35, RZ, R35 ;  /* 0x00000023ff23723e */ /* 0x000fe200000000ff */
[----:B------:R-:W-:Y:S01]  /*7b30*/  @P2 STG.E.U16 desc[UR36][R6.64+0x20], R34 ;  /* 0x0000202206002986 */ /* 0x000fe2000c101524 */
[----:B------:R-:W-:Y:S01]  /*7b40*/  F2FP.F16.F32.PACK_AB R36, RZ, R36 ;  /* 0x00000024ff24723e */ /* 0x000fe200000000ff */
[-C--:B------:R-:W-:Y:S01]  /*7b50*/  FMUL R49, R49, R155.reuse ;  /* 0x0000009b31317220 */ /* 0x080fe20000400000 */
[----:B------:R-:W-:Y:S01]  /*7b60*/  ISETP.GT.AND P2, PT, R0, 0x8, P1 ;  /* 0x000000080000780c */ /* 0x000fe20000f44270 */
[----:B------:R-:W-:Y:S01]  /*7b70*/  @P3 STG.E.U16 desc[UR36][R6.64+0x22], R35 ;  /* 0x0000222306003986 */ /* 0x000fe2000c101524 */
[----:B------:R-:W-:Y:S01]  /*7b80*/  ISETP.GT.AND P1, PT, R3, 0x20, PT ;  /* 0x000000200300780c */ /* 0x000fe20003f24270 */
[----:B------:R-:W-:Y:S01]  /*7b90*/  FMUL R50, R50, R155 ;  /* 0x0000009b32327220 */ /* 0x000fe20000400000 */
[----:B------:R-:W-:Y:S01]  /*7ba0*/  F2FP.F16.F32.PACK_AB R37, RZ, R37 ;  /* 0x00000025ff25723e */ /* 0x000fe200000000ff */
[----:B------:R-:W-:Y:S01]  /*7bb0*/  @P4 STG.E.U16 desc[UR36][R4.64+0x30], R36 ;  /* 0x0000302404004986 */ /* 0x000fe2000c101524 */
[C---:B------:R-:W-:Y:S01]  /*7bc0*/  ISETP.GT.AND P3, PT, R0.reuse, 0x8, P0 ;  /* 0x000000080000780c */ /* 0x040fe20000764270 */
[-C--:B------:R-:W-:Y:S01]  /*7bd0*/  FMUL R51, R51, R155.reuse ;  /* 0x0000009b33337220 */ /* 0x080fe20000400000 */
[----:B------:R-:W-:Y:S01]  /*7be0*/  ISETP.GT.AND P0, PT, R3, 0x21, PT ;  /* 0x000000210300780c */ /* 0x000fe20003f04270 */
[----:B------:R-:W-:Y:S01]  /*7bf0*/  @P5 STG.E.U16 desc[UR36][R4.64+0x32], R37 ;  /* 0x0000322504005986 */ /* 0x000fe2000c101524 */
[----:B------:R-:W-:Y:S01]  /*7c00*/  ISETP.GT.AND P4, PT, R0, RZ, P1 ;  /* 0x000000ff0000720c */ /* 0x000fe20000f84270 */
[-C--:B------:R-:W-:Y:S01]  /*7c10*/  FMUL R52, R52, R155.reuse ;  /* 0x0000009b34347220 */ /* 0x080fe20000400000 */
[----:B------:R-:W-:Y:S01]  /*7c20*/  F2FP.F16.F32.PACK_AB R38, RZ, R38 ;  /* 0x00000026ff26723e */ /* 0x000fe200000000ff */
[-C--:B------:R-:W-:Y:S01]  /*7c30*/  FMUL R53, R53, R155.reuse ;  /* 0x0000009b35357220 */ /* 0x080fe20000400000 */
        /* <DEDUP_REMOVED lines=325> */
[----:B------:R-:W-:Y:S01]  /*9090*/  FMUL R151, R151, R155 ;  /* 0x0000009b97977220 */ /* 0x000fe20000400000 */
[----:B------:R-:W-:Y:S01]  /*90a0*/  ISETP.GT.AND P2, PT, R0, 0x8, P1 ;  /* 0x000000080000780c */ /* 0x000fe20000f44270 */
[----:B------:R-:W-:Y:S01]  /*90b0*/  @P3 STG.E.U16 desc[UR36][R6.64+0x132], R103 ;  /* 0x0001326706003986 */ /* 0x000fe2000c101524 */
[----:B------:R-:W-:-:S02]  /*90c0*/  ISETP.GT.AND P1, PT, R3, 0xa8, PT ;  /* 0x000000a80300780c */ /* 0x000fc40003f24270 */
[----:B------:R-:W-:Y:S01]  /*90d0*/  F2FP.F16.F32.PACK_AB R105, RZ, R105 ;  /* 0x00000069ff69723e */ /* 0x000fe200000000ff */
[----:B------:R-:W-:Y:S01]  /*90e0*/  @P4 STG.E.U16 desc[UR36][R4.64+0x140], R104 ;  /* 0x0001406804004986 */ /* 0x000fe2000c101524 */
[C---:B------:R-:W-:Y:S02]  /*90f0*/  ISETP.GT.AND P3, PT, R0.reuse, 0x8, P0 ;  /* 0x000000080000780c */ /* 0x040fe40000764270 */
[----:B------:R-:W-:Y:S01]  /*9100*/  ISETP.GT.AND P0, PT, R3, 0xa9, PT ;  /* 0x000000a90300780c */ /* 0x000fe20003f04270 */
[----:B------:R-:W-:Y:S01]  /*9110*/  @P5 STG.E.U16 desc[UR36][R4.64+0x142], R105 ;  /* 0x0001426904005986 */ /* 0x000fe2000c101524 */
[C---:B------:R-:W-:Y:S02]  /*9120*/  ISETP.GT.AND P4, PT, R0.reuse, RZ, P1 ;  /* 0x000000ff0000720c */ /* 0x040fe40000f84270 */
[----:B------:R-:W-:Y:S02]  /*9130*/  F2FP.F16.F32.PACK_AB R106, RZ, R106 ;  /* 0x0000006aff6a723e */ /* 0x000fe400000000ff */
[----:B------:R-:W-:-:S02]  /*9140*/  ISETP.GT.AND P5, PT, R0, RZ, P0 ;  /* 0x000000ff0000720c */ /* 0x000fc400007a4270 */
[----:B------:R-:W-:Y:S01]  /*9150*/  F2FP.F16.F32.PACK_AB R107, RZ, R107 ;  /* 0x0000006bff6b723e */ /* 0x000fe200000000ff */
[----:B------:R-:W-:Y:S01]  /*9160*/  @P2 STG.E.U16 desc[UR36][R6.64+0x140], R106 ;  /* 0x0001406a06002986 */ /* 0x000fe2000c101524 */
[----:B------:R-:W-:Y:S02]  /*9170*/  F2FP.F16.F32.PACK_AB R108, RZ, R108 ;  /* 0x0000006cff6c723e */ /* 0x000fe400000000ff */
[C---:B------:R-:W-:Y:S01]  /*9180*/  ISETP.GT.AND P2, PT, R0.reuse, 0x8, P1 ;  /* 0x000000080000780c */ /* 0x040fe20000f44270 */
[----:B------:R-:W-:Y:S01]  /*9190*/  @P3 STG.E.U16 desc[UR36][R6.64+0x142], R107 ;  /* 0x0001426b06003986 */ /* 0x000fe2000c101524 */
[----:B------:R-:W-:Y:S02]  /*91a0*/  ISETP.GT.AND P1, PT, R3, 0xb0, PT ;  /* 0x000000b00300780c */ /* 0x000fe40003f24270 */
[----:B------:R-:W-:Y:S01]  /*91b0*/  F2FP.F16.F32.PACK_AB R109, RZ, R109 ;  /* 0x0000006dff6d723e */ /* 0x000fe200000000ff */
[----:B------:R-:W-:Y:S01]  /*91c0*/  @P4 STG.E.U16 desc[UR36][R4.64+0x150], R108 ;  /* 0x0001506c04004986 */ /* 0x000fe2000c101524 */
[----:B------:R-:W-:-:S02]  /*91d0*/  ISETP.GT.AND P3, PT, R0, 0x8, P0 ;  /* 0x000000080000780c */ /* 0x000fc40000764270 */
[----:B------:R-:W-:Y:S01]  /*91e0*/  ISETP.GT.AND P0, PT, R3, 0xb1, PT ;  /* 0x000000b10300780c */ /* 0x000fe20003f04270 */
[----:B------:R-:W-:Y:S01]  /*91f0*/  @P5 STG.E.U16 desc[UR36][R4.64+0x152], R109 ;  /* 0x0001526d04005986 */ /* 0x000fe2000c101524 */
[C---:B------:R-:W-:Y:S02]  /*9200*/  ISETP.GT.AND P4, PT, R0.reuse, RZ, P1 ;  /* 0x000000ff0000720c */ /* 0x040fe40000f84270 */
[----:B------:R-:W-:Y:S02]  /*9210*/  F2FP.F16.F32.PACK_AB R110, RZ, R110 ;  /* 0x0000006eff6e723e */ /* 0x000fe400000000ff */
[----:B------:R-:W-:Y:S02]  /*9220*/  ISETP.GT.AND P5, PT, R0, RZ, P0 ;  /* 0x000000ff0000720c */ /* 0x000fe400007a4270 */
[----:B------:R-:W-:Y:S01]  /*9230*/  F2FP.F16.F32.PACK_AB R111, RZ, R111 ;  /* 0x0000006fff6f723e */ /* 0x000fe200000000ff */
[----:B------:R-:W-:Y:S01]  /*9240*/  @P2 STG.E.U16 desc[UR36][R6.64+0x150], R110 ;  /* 0x0001506e06002986 */ /* 0x000fe2000c101524 */
[----:B------:R-:W-:-:S02]  /*9250*/  F2FP.F16.F32.PACK_AB R112, RZ, R112 ;  /* 0x00000070ff70723e */ /* 0x000fc400000000ff */
[C---:B------:R-:W-:Y:S01]  /*9260*/  ISETP.GT.AND P2, PT, R0.reuse, 0x8, P1 ;  /* 0x000000080000780c */ /* 0x040fe20000f44270 */
[----:B------:R-:W-:Y:S01]  /*9270*/  @P3 STG.E.U16 desc[UR36][R6.64+0x152], R111 ;  /* 0x0001526f06003986 */ /* 0x000fe2000c101524 */
[C---:B------:R-:W-:Y:S02]  /*9280*/  ISETP.GT.AND P1, PT, R3.reuse, 0xb8, PT ;  /* 0x000000b80300780c */ /* 0x040fe40003f24270 */
[----:B------:R-:W-:Y:S01]  /*9290*/  F2FP.F16.F32.PACK_AB R113, RZ, R113 ;  /* 0x00000071ff71723e */ /* 0x000fe200000000ff */
[----:B------:R-:W-:Y:S01]  /*92a0*/  @P4 STG.E.U16 desc[UR36][R4.64+0x160], R112 ;  /* 0x0001607004004986 */ /* 0x000fe2000c101524 */
[C---:B------:R-:W-:Y:S02]  /*92b0*/  ISETP.GT.AND P3, PT, R0.reuse, 0x8, P0 ;  /* 0x000000080000780c */ /* 0x040fe40000764270 */
[----:B------:R-:W-:Y:S01]  /*92c0*/  ISETP.GT.AND P0, PT, R3, 0xb9, PT ;  /* 0x000000b90300780c */ /* 0x000fe20003f04270 */
[----:B------:R-:W-:Y:S01]  /*92d0*/  @P5 STG.E.U16 desc[UR36][R4.64+0x162], R113 ;  /* 0x0001627104005986 */ /* 0x000fe2000c101524 */
[----:B------:R-:W-:-:S02]  /*92e0*/  ISETP.GT.AND P4, PT, R0, RZ, P1 ;  /* 0x000000ff0000720c */ /* 0x000fc40000f84270 */
[----:B------:R-:W-:Y:S02]  /*92f0*/  F2FP.F16.F32.PACK_AB R114, RZ, R114 ;  /* 0x00000072ff72723e */ /* 0x000fe400000000ff */
[C---:B------:R-:W-:Y:S02]  /*9300*/  ISETP.GT.AND P5, PT, R0.reuse, RZ, P0 ;  /* 0x000000ff0000720c */ /* 0x040fe400007a4270 */
[----:B------:R-:W-:Y:S01]  /*9310*/  F2FP.F16.F32.PACK_AB R115, RZ, R115 ;  /* 0x00000073ff73723e */ /* 0x000fe200000000ff */
[----:B------:R-:W-:Y:S01]  /*9320*/  @P2 STG.E.U16 desc[UR36][R6.64+0x160], R114 ;  /* 0x0001607206002986 */ /* 0x000fe2000c101524 */
[----:B------:R-:W-:Y:S02]  /*9330*/  F2FP.F16.F32.PACK_AB R116, RZ, R116 ;  /* 0x00000074ff74723e */ /* 0x000fe400000000ff */
        /* <DEDUP_REMOVED lines=65> */
[----:B------:R-:W-:Y:S02]  /*9750*/  ISETP.GT.AND P5, PT, R0, RZ, P0 ;  /* 0x000000ff0000720c */ /* 0x000fe400007a4270 */
[----:B------:R-:W-:Y:S02]  /*9760*/  F2FP.F16.F32.PACK_AB R134, RZ, R134 ;  /* 0x00000086ff86723e */ /* 0x000fe400000000ff */
[----:B------:R-:W-:Y:S02]  /*9770*/  F2FP.F16.F32.PACK_AB R135, RZ, R135 ;  /* 0x00000087ff87723e */ /* 0x000fe400000000ff */
[----:B------:R-:W-:Y:S01]  /*9780*/  F2FP.F16.F32.PACK_AB R136, RZ, R136 ;  /* 0x00000088ff88723e */ /* 0x000fe200000000ff */
[----:B------:R-:W-:Y:S01]  /*9790*/  @P2 STG.E.U16 desc[UR36][R6.64+0x1b0], R134 ;  /* 0x0001b08606002986 */ /* 0x000fe2000c101524 */
[----:B------:R-:W-:-:S02]  /*97a0*/  F2FP.F16.F32.PACK_AB R137, RZ, R137 ;  /* 0x00000089ff89723e */ /* 0x000fc400000000ff */
[C---:B------:R-:W-:Y:S01]  /*97b0*/  ISETP.GT.AND P1, PT, R0.reuse, 0x8, P1 ;  /* 0x000000080000780c */ /* 0x040fe20000f24270 */
[----:B------:R-:W-:Y:S01]  /*97c0*/  @P3 STG.E.U16 desc[UR36][R6.64+0x1b2], R135 ;  /* 0x0001b28706003986 */ /* 0x000fe2000c101524 */
[C---:B------:R-:W-:Y:S02]  /*97d0*/  ISETP.GT.AND P2, PT, R0.reuse, 0x8, P0 ;  /* 0x000000080000780c */ /* 0x040fe40000744270 */
[C---:B------:R-:W-:Y:S01]  /*97e0*/  ISETP.GT.AND P0, PT, R3.reuse, 0xe9, PT ;  /* 0x000000e90300780c */ /* 0x040fe20003f04270 */
[----:B------:R-:W-:Y:S01]  /*97f0*/  @P4 STG.E.U16 desc[UR36][R4.64+0x1c0], R136 ;  /* 0x0001c08804004986 */ /* 0x000fe2000c101524 */
[----:B------:R-:W-:Y:S02]  /*9800*/  ISETP.GT.AND P4, PT, R3, 0xe8, PT ;  /* 0x000000e80300780c */ /* 0x000fe40003f84270 */
[----:B------:R-:W-:Y:S01]  /*9810*/  F2FP.F16.F32.PACK_AB R138, RZ, R138 ;  /* 0x0000008aff8a723e */ /* 0x000fe200000000ff */
[----:B------:R-:W-:Y:S01]  /*9820*/  @P5 STG.E.U16 desc[UR36][R4.64+0x1c2], R137 ;  /* 0x0001c28904005986 */ /* 0x000fe2000c101524 */
[----:B------:R-:W-:-:S02]  /*9830*/  ISETP.GT.AND P5, PT, R0, RZ, P4 ;  /* 0x000000ff0000720c */ /* 0x000fc400027a4270 */
[----:B------:R-:W-:Y:S01]  /*9840*/  F2FP.F16.F32.PACK_AB R139, RZ, R139 ;  /* 0x0000008bff8b723e */ /* 0x000fe200000000ff */
[----:B------:R-:W-:Y:S01]  /*9850*/  @P1 STG.E.U16 desc[UR36][R6.64+0x1c0], R138 ;  /* 0x0001c08a06001986 */ /* 0x000fe2000c101524 */
[----:B------:R-:W-:Y:S02]  /*9860*/  F2FP.F16.F32.PACK_AB R140, RZ, R140 ;  /* 0x0000008cff8c723e */ /* 0x000fe400000000ff */
[C---:B------:R-:W-:Y:S01]  /*9870*/  ISETP.GT.AND P3, PT, R0.reuse, RZ, P0 ;  /* 0x000000ff0000720c */ /* 0x040fe20000764270 */
[----:B------:R-:W-:Y:S01]  /*9880*/  @P2 STG.E.U16 desc[UR36][R6.64+0x1c2], R139 ;  /* 0x0001c28b06002986 */ /* 0x000fe2000c101524 */
[C---:B------:R-:W-:Y:S02]  /*9890*/  ISETP.GT.AND P4, PT, R0.reuse, 0x8, P4 ;  /* 0x000000080000780c */ /* 0x040fe40002784270 */
[----:B------:R-:W-:Y:S02]  /*98a0*/  F2FP.F16.F32.PACK_AB R141, RZ, R141 ;  /* 0x0000008dff8d723e */ /* 0x000fe400000000ff */
[----:B------:R-:W-:Y:S01]  /*98b0*/  F2FP.F16.F32.PACK_AB R142, RZ, R142 ;  /* 0x0000008eff8e723e */ /* 0x000fe200000000ff */
[----:B------:R-:W-:Y:S01]  /*98c0*/  @P5 STG.E.U16 desc[UR36][R4.64+0x1d0], R140 ;  /* 0x0001d08c04005986 */ /* 0x000fe2000c101524 */
[----:B------:R-:W-:-:S02]  /*98d0*/  ISETP.GT.AND P5, PT, R0, 0x8, P0 ;  /* 0x000000080000780c */ /* 0x000fc400007a4270 */
[----:B------:R-:W-:Y:S02]  /*98e0*/  F2FP.F16.F32.PACK_AB R143, RZ, R143 ;  /* 0x0000008fff8f723e */ /* 0x000fe400000000ff */
[C---:B------:R-:W-:Y:S01]  /*98f0*/  ISETP.GT.AND P0, PT, R3.reuse, 0xf1, PT ;  /* 0x000000f10300780c */ /* 0x040fe20003f04270 */
[----:B------:R-:W-:Y:S01]  /*9900*/  @P3 STG.E.U16 desc[UR36][R4.64+0x1d2], R141 ;  /* 0x0001d28d04003986 */ /* 0x000fe2000c101524 */
[----:B------:R-:W-:Y:S02]  /*9910*/  ISETP.GT.AND P3, PT, R3, 0xf0, PT ;  /* 0x000000f00300780c */ /* 0x000fe40003f64270 */
[----:B------:R-:W-:Y:S01]  /*9920*/  F2FP.F16.F32.PACK_AB R144, RZ, R144 ;  /* 0x00000090ff90723e */ /* 0x000fe200000000ff */
[----:B------:R-:W-:Y:S01]  /*9930*/  @P4 STG.E.U16 desc[UR36][R6.64+0x1d0], R142 ;  /* 0x0001d08e06004986 */ /* 0x000fe2000c101524 */
[C---:B------:R-:W-:Y:S02]  /*9940*/  ISETP.GT.AND P4, PT, R0.reuse, RZ, P3 ;  /* 0x000000ff0000720c */ /* 0x040fe40001f84270 */
[----:B------:R-:W-:Y:S01]  /*9950*/  F2FP.F16.F32.PACK_AB R145, RZ, R145 ;  /* 0x00000091ff91723e */ /* 0x000fe200000000ff */
[----:B------:R-:W-:Y:S01]  /*9960*/  @P5 STG.E.U16 desc[UR36][R6.64+0x1d2], R143 ;  /* 0x0001d28f06005986 */ /* 0x000fe2000c101524 */
[----:B------:R-:W-:-:S02]  /*9970*/  ISETP.GT.AND P5, PT, R0, RZ, P0 ;  /* 0x000000ff0000720c */ /* 0x000fc400007a4270 */
[C---:B------:R-:W-:Y:S02]  /*9980*/  ISETP.GT.AND P2, PT, R3.reuse, 0xf8, PT ;  /* 0x000000f80300780c */ /* 0x040fe40003f44270 */
[----:B------:R-:W-:Y:S02]  /*9990*/  ISETP.GT.AND P1, PT, R3, 0xf9, PT ;  /* 0x000000f90300780c */ /* 0x000fe40003f24270 */
[C---:B------:R-:W-:Y:S02]  /*99a0*/  ISETP.GT.AND P3, PT, R0.reuse, 0x8, P3 ;  /* 0x000000080000780c */ /* 0x040fe40001f64270 */
[C---:B------:R-:W-:Y:S01]  /*99b0*/  ISETP.GT.AND P0, PT, R0.reuse, 0x8, P0 ;  /* 0x000000080000780c */ /* 0x040fe20000704270 */
[----:B------:R-:W-:Y:S01]  /*99c0*/  @P4 STG.E.U16 desc[UR36][R4.64+0x1e0], R144 ;  /* 0x0001e09004004986 */ /* 0x000fe2000c101524 */
[C---:B------:R-:W-:Y:S02]  /*99d0*/  ISETP.GT.AND P4, PT, R0.reuse, RZ, P1 ;  /* 0x000000ff0000720c */ /* 0x040fe40000f84270 */
[----:B------:R-:W-:Y:S01]  /*99e0*/  F2FP.F16.F32.PACK_AB R146, RZ, R146 ;  /* 0x00000092ff92723e */ /* 0x000fe200000000ff */
[----:B------:R-:W-:Y:S01]  /*99f0*/  @P5 STG.E.U16 desc[UR36][R4.64+0x1e2], R145 ;  /* 0x0001e29104005986 */ /* 0x000fe2000c101524 */
[----:B------:R-:W-:-:S02]  /*9a00*/  ISETP.GT.AND P5, PT, R0, RZ, P2 ;  /* 0x000000ff0000720c */ /* 0x000fc400017a4270 */
[C---:B------:R-:W-:Y:S02]  /*9a10*/  ISETP.GT.AND P2, PT, R0.reuse, 0x8, P2 ;  /* 0x000000080000780c */ /* 0x040fe40001744270 */
[----:B------:R-:W-:Y:S01]  /*9a20*/  F2FP.F16.F32.PACK_AB R147, RZ, R147 ;  /* 0x00000093ff93723e */ /* 0x000fe200000000ff */
[----:B------:R-:W-:Y:S01]  /*9a30*/  @P3 STG.E.U16 desc[UR36][R6.64+0x1e0], R146 ;  /* 0x0001e09206003986 */ /* 0x000fe2000c101524 */
[----:B------:R-:W-:Y:S02]  /*9a40*/  ISETP.GT.AND P1, PT, R0, 0x8, P1 ;  /* 0x000000080000780c */ /* 0x000fe40000f24270 */
[----:B------:R-:W-:Y:S01]  /*9a50*/  F2FP.F16.F32.PACK_AB R148, RZ, R148 ;  /* 0x00000094ff94723e */ /* 0x000fe200000000ff */
[----:B------:R-:W-:Y:S01]  /*9a60*/  @P0 STG.E.U16 desc[UR36][R6.64+0x1e2], R147 ;  /* 0x0001e29306000986 */ /* 0x000fe2000c101524 */
[----:B------:R-:W-:Y:S02]  /*9a70*/  F2FP.F16.F32.PACK_AB R149, RZ, R149 ;  /* 0x00000095ff95723e */ /* 0x000fe400000000ff */
[----:B------:R-:W-:Y:S01]  /*9a80*/  F2FP.F16.F32.PACK_AB R150, RZ, R150 ;  /* 0x00000096ff96723e */ /* 0x000fe200000000ff */
[----:B------:R-:W-:Y:S01]  /*9a90*/  @P5 STG.E.U16 desc[UR36][R4.64+0x1f0], R148 ;  /* 0x0001f09404005986 */ /* 0x000fe2000c101524 */
[----:B------:R-:W-:-:S03]  /*9aa0*/  F2FP.F16.F32.PACK_AB R151, RZ, R151 ;  /* 0x00000097ff97723e */ /* 0x000fc600000000ff */
[----:B------:R0:W-:Y:S02]  /*9ab0*/  @P4 STG.E.U16 desc[UR36][R4.64+0x1f2], R149 ;  /* 0x0001f29504004986 */ /* 0x0001e4000c101524 */
[----:B0-----:R-:W-:Y:S02]  /*9ac0*/  @P2 IMAD.MOV.U32 R4, RZ, RZ, R6 ;  /* 0x000000ffff042224 */ /* 0x001fe400078e0006 */
[----:B------:R-:W-:-:S05]  /*9ad0*/  @P2 IMAD.MOV.U32 R5, RZ, RZ, R7 ;  /* 0x000000ffff052224 */ /* 0x000fca00078e0007 */
[----:B------:R0:W-:Y:S04]  /*9ae0*/  @P2 STG.E.U16 desc[UR36][R4.64+0x1f0], R150 ;  /* 0x0001f09604002986 */ /* 0x0001e8000c101524 */
[----:B------:R0:W-:Y:S02]  /*9af0*/  @P1 STG.E.U16 desc[UR36][R6.64+0x1f2], R151 ;  /* 0x0001f29706001986 */ /* 0x0001e4000c101524 */
.L_x_289:
[----:B------:R-:W-:Y:S05]  /*9b00*/  BSYNC B0 ;  /* 0x0000000000007941 */ /* 0x000fea0003800000 */
.L_x_35:
[----:B------:R-:W-:Y:S01]  /*9b10*/  ULDC UR4, c[0x0][0xc] ;  /* 0x0000030000047ab9 */ /* 0x000fe20000000800 */
[----:B------:R-:W-:Y:S01]  /*9b20*/  ULDC UR5, c[0x0][0x10] ;  /* 0x0000040000057ab9 */ /* 0x000fe20000000800 */
[----:B0-----:R-:W0:Y:S01]  /*9b30*/  LDC R3, c[0x0][0x14] ;  /* 0x00000500ff037b82 */ /* 0x001e220000000800 */
[----:B------:R-:W-:Y:S01]  /*9b40*/  UIMAD.WIDE.U32 UR4, UR4, UR5, URZ ;  /* 0x00000005040472a5 */ /* 0x000fe2000f8e003f */
[----:B------:R-:W-:Y:S01]  /*9b50*/  PRMT R0, RZ, 0x7610, R0 ;  /* 0x00007610ff007816 */ /* 0x000fe20000000000 */
[----:B------:R-:W-:Y:S02]  /*9b60*/  IMAD.MOV.U32 R153, RZ, RZ, -0x1 ;  /* 0xffffffffff997424 */ /* 0x000fe400078e00ff */
[----:B------:R-:W-:Y:S02]  /*9b70*/  IMAD.MOV.U32 R23, RZ, RZ, -0x1 ;  /* 0xffffffffff177424 */ /* 0x000fe400078e00ff */
[----:B0-----:R-:W-:-:S04]  /*9b80*/  IMAD.WIDE.U32 R16, R3, UR4, R16 ;  /* 0x0000000403107c25 */ /* 0x001fc8000f8e0010 */
[----:B------:R-:W-:Y:S01]  /*9b90*/  IMAD R3, R3, UR5, RZ ;  /* 0x0000000503037c24 */ /* 0x000fe2000f8e02ff */
[----:B------:R-:W-:Y:S02]  /*9ba0*/  ULDC.64 UR4, c[0x0][0x650] ;  /* 0x0001940000047ab9 */ /* 0x000fe40000000a00 */
[----:B------:R-:W-:Y:S01]  /*9bb0*/  ISETP.GE.U32.AND P0, PT, R16, UR4, PT ;  /* 0x0000000410007c0c */ /* 0x000fe2000bf06070 */
[----:B------:R-:W-:-:S05]  /*9bc0*/  IMAD.IADD R17, R17, 0x1, R3 ;  /* 0x0000000111117824 */ /* 0x000fca00078e0203 */
[----:B------:R-:W-:-:S13]  /*9bd0*/  ISETP.GE.U32.AND.EX P0, PT, R17, UR5, PT, P0 ;  /* 0x0000000511007c0c */ /* 0x000fda000bf06100 */
[----:B------:R-:W-:Y:S05]  /*9be0*/  @P0 BRA `(.L_x_290) ;  /* 0x0000000400640947 */ /* 0x000fea0003800000 */
[----:B------:R-:W0:Y:S01]  /*9bf0*/  S2R R12, SR_CTAID.X ;  /* 0x00000000000c7919 */ /* 0x000e220000002500 */
[----:B------:R-:W0:Y:S01]  /*9c00*/  LDC.64 R10, c[0x0][0x628] ;  /* 0x00018a00ff0a7b82 */ /* 0x000e220000000a00 */
[----:B------:R-:W-:Y:S01]  /*9c10*/  ULDC UR4, c[0x0][0x150] ;  /* 0x0000540000047ab9 */ /* 0x000fe20000000800 */
[----:B-1234-:R-:W-:Y:S01]  /*9c20*/  IMAD.MOV.U32 R8, RZ, RZ, R16 ;  /* 0x000000ffff087224 */ /* 0x01efe200078e0010 */
[----:B-----5:R-:W1:Y:S01]  /*9c30*/  S2R R24, SR_CTAID.Y ;  /* 0x0000000000187919 */ /* 0x020e620000002600 */
[----:B------:R-:W-:-:S04]  /*9c40*/  IMAD.MOV.U32 R9, RZ, RZ, R17 ;  /* 0x000000ffff097224 */ /* 0x000fc800078e0011 */
[----:B------:R-:W2:Y:S08]  /*9c50*/  LDC R21, c[0x0][0x144] ;  /* 0x00005100ff157b82 */ /* 0x000eb00000000800 */
[----:B------:R-:W3:Y:S08]  /*9c60*/  LDC R0, c[0x0][0x630] ;  /* 0x00018c00ff007b82 */ /* 0x000ef00000000800 */
[----:B------:R-:W4:Y:S01]  /*9c70*/  LDC.64 R14, c[0x0][0x620] ;  /* 0x00018800ff0e7b82 */ /* 0x000f220000000a00 */
[----:B0-----:R-:W-:-:S04]  /*9c80*/  ISETP.NE.U32.AND P0, PT, R10, RZ, PT ;  /* 0x000000ff0a00720c */ /* 0x001fc80003f05070 */
[----:B------:R-:W-:Y:S02]  /*9c90*/  ISETP.NE.AND.EX P0, PT, R11, RZ, PT, P0 ;  /* 0x000000ff0b00720c */ /* 0x000fe40003f05300 */
[----:B------:R-:W-:-:S05]  /*9ca0*/  I2FP.F32.U32 R3, R12 ;  /* 0x0000000c00037245 */ /* 0x000fca0000201000 */
[----:B------:R-:W-:-:S04]  /*9cb0*/  FMUL R3, R3, UR4 ;  /* 0x0000000403037c20 */ /* 0x000fc80008400000 */
[----:B------:R0:W0:Y:S02]  /*9cc0*/  F2I.U32.TRUNC.NTZ R20, R3 ;  /* 0x0000000300147305 */ /* 0x000024000020f000 */
[----:B-123--:R-:W-:Y:S05]  /*9cd0*/  @!P0 BRA `(.L_x_291) ;  /* 0x0000000000288947 */ /* 0x00efea0003800000 */
[----:B0-----:R-:W0:Y:S02]  /*9ce0*/  LDC R3, c[0x0][0x634] ;  /* 0x00018d00ff037b82 */ /* 0x001e240000000800 */
        /* <DEDUP_REMOVED lines=9> */
.L_x_291:
[----:B------:R-:W1:Y:S01]  /*9d80*/  LDC.64 R28, c[0x0][0x640] ;  /* 0x00019000ff1c7b82 */ /* 0x000e620000000a00 */
[-CC-:B------:R-:W-:Y:S01]  /*9d90*/  SHF.R.U64 R23, R8, R0.reuse, R9.reuse ;  /* 0x0000000008177219 */ /* 0x180fe20000001209 */
[----:B0-----:R-:W-:Y:S01]  /*9da0*/  IMAD.MOV R20, RZ, RZ, -R20 ;  /* 0x000000ffff147224 */ /* 0x001fe200078e0a14 */
[----:B------:R-:W-:Y:S01]  /*9db0*/  SHF.R.U32.HI R0, RZ, R0, R9 ;  /* 0x00000000ff007219 */ /* 0x000fe20000011609 */
[----:B------:R-:W-:Y:S01]  /*9dc0*/  ULDC UR4, c[0x0][0x154] ;  /* 0x0000550000047ab9 */ /* 0x000fe20000000800 */
[----:B------:R-:W-:Y:S01]  /*9dd0*/  IADD3 R3, P0, RZ, -R23, RZ ;  /* 0x80000017ff037210 */ /* 0x000fe20007f1e0ff */
[----:B------:R-:W-:Y:S02]  /*9de0*/  IMAD R21, R21, R20, R12 ;  /* 0x0000001415157224 */ /* 0x000fe400078e020c */
[----:B------:R-:W0:Y:S01]  /*9df0*/  LDC R6, c[0x0][0x618] ;  /* 0x00018600ff067b82 */ /* 0x000e220000000800 */
[----:B------:R-:W-:Y:S02]  /*9e00*/  IMAD.MOV.U32 R7, RZ, RZ, 0x1 ;  /* 0x00000001ff077424 */ /* 0x000fe400078e00ff */
[----:B------:R-:W-:-:S04]  /*9e10*/  IMAD.X R5, RZ, RZ, ~R0, P0 ;  /* 0x000000ffff057224 */ /* 0x000fc800000e0e00 */
[-C--:B----4-:R-:W-:Y:S01]  /*9e20*/  IMAD R0, R5, R14.reuse, RZ ;  /* 0x0000000e05007224 */ /* 0x090fe200078e02ff */
[----:B------:R-:W2:Y:S01]  /*9e30*/  LDC R8, c[0x0][0x608] ;  /* 0x00018200ff087b82 */ /* 0x000ea20000000800 */
[----:B------:R-:W-:-:S04]  /*9e40*/  IMAD.WIDE.U32 R4, R3, R14, R16 ;  /* 0x0000000e03047225 */ /* 0x000fc800078e0010 */
[----:B------:R-:W-:Y:S01]  /*9e50*/  IMAD R3, R3, R15, R0 ;  /* 0x0000000f03037224 */ /* 0x000fe200078e0200 */
[----:B------:R-:W-:Y:S02]  /*9e60*/  I2FP.F32.U32 R0, R24 ;  /* 0x0000001800007245 */ /* 0x000fe40000201000 */
[----:B------:R-:W3:Y:S01]  /*9e70*/  LDC R26, c[0x0][0x658] ;  /* 0x00019600ff1a7b82 */ /* 0x000ee20000000800 */
[----:B------:R-:W-:Y:S01]  /*9e80*/  IMAD.IADD R3, R5, 0x1, R3 ;  /* 0x0000000105037824 */ /* 0x000fe200078e0203 */
[----:B-1----:R-:W-:Y:S01]  /*9e90*/  ISETP.NE.U32.AND P0, PT, R28, RZ, PT ;  /* 0x000000ff1c00720c */ /* 0x002fe20003f05070 */
[----:B------:R-:W-:Y:S01]  /*9ea0*/  FMUL R0, R0, UR4 ;  /* 0x0000000400007c20 */ /* 0x000fe20008400000 */
[----:B------:R-:W-:Y:S02]  /*9eb0*/  IMAD.MOV.U32 R5, RZ, RZ, -0x1 ;  /* 0xffffffffff057424 */ /* 0x000fe400078e00ff */
[----:B------:R-:W-:Y:S01]  /*9ec0*/  ISETP.NE.AND.EX P0, PT, R29, RZ, PT, P0 ;  /* 0x000000ff1d00720c */ /* 0x000fe20003f05300 */
[----:B------:R1:W4:Y:S01]  /*9ed0*/  F2I.U32.TRUNC.NTZ R13, R0 ;  /* 0x00000000000d7305 */ /* 0x000322000020f000 */
[----:B------:R-:W1:Y:S01]  /*9ee0*/  LDC R15, c[0x0][0x148] ;  /* 0x00005200ff0f7b82 */ /* 0x000e620000000800 */
[----:B0-----:R-:W-:-:S02]  /*9ef0*/  SHF.R.U64 R12, R4, R6, R3 ;  /* 0x00000006040c7219 */ /* 0x001fc40000001203 */
[----:B------:R-:W-:-:S05]  /*9f00*/  SHF.R.U32.HI R3, RZ, R6, R3 ;  /* 0x00000006ff037219 */ /* 0x000fca0000011603 */
[----:B------:R-:W0:Y:S01]  /*9f10*/  LDC R20, c[0x0][0x600] ;  /* 0x00018000ff147b82 */ /* 0x000e220000000800 */
[-CC-:B--2---:R-:W-:Y:S02]  /*9f20*/  SHF.R.U64 R10, R12, R8.reuse, R3.reuse ;  /* 0x000000080c0a7219 */ /* 0x184fe40000001203 */
[----:B------:R-:W-:-:S05]  /*9f30*/  SHF.R.U32.HI R3, RZ, R8, R3 ;  /* 0x00000008ff037219 */ /* 0x000fca0000011603 */
[----:B------:R-:W2:Y:S01]  /*9f40*/  LDC R27, c[0x0][0x648] ;  /* 0x00019200ff1b7b82 */ /* 0x000ea20000000800 */
[-C--:B---3--:R-:W-:Y:S02]  /*9f50*/  SHF.L.U32 R4, R5, R26.reuse, RZ ;  /* 0x0000001a05047219 */ /* 0x088fe400000006ff */
[--C-:B------:R-:W-:Y:S02]  /*9f60*/  SHF.R.U64 R14, R10, R26, R3.reuse ;  /* 0x0000001a0a0e7219 */ /* 0x100fe40000001203 */
[----:B------:R-:W-:Y:S02]  /*9f70*/  LOP3.LUT R25, RZ, R4, RZ, 0x33, !PT ;  /* 0x00000004ff197212 */ /* 0x000fe400078e33ff */
[-C--:B------:R-:W-:Y:S01]  /*9f80*/  SHF.R.U32.HI R5, RZ, R26.reuse, R3 ;  /* 0x0000001aff057219 */ /* 0x080fe20000011603 */
[----:B------:R-:W3:Y:S01]  /*9f90*/  LDC R30, c[0x0][0x638] ;  /* 0x00018e00ff1e7b82 */ /* 0x000ee20000000800 */
[----:B------:R-:W-:Y:S01]  /*9fa0*/  SHF.L.U32 R154, R7, R26, RZ ;  /* 0x0000001a079a7219 */ /* 0x000fe200000006ff */
[----:B------:R-:W-:-:S06]  /*9fb0*/  IMAD.MOV.U32 R4, RZ, RZ, R14 ;  /* 0x000000ffff047224 */ /* 0x000fcc00078e000e */
[----:B------:R-:W0:Y:S01]  /*9fc0*/  LDC R31, c[0x0][0x610] ;  /* 0x00018400ff1f7b82 */ /* 0x000e220000000800 */
[----:B----4-:R-:W-:Y:S05]  /*9fd0*/  @!P0 BRA `(.L_x_292) ;  /* 0x0000000000288947 */ /* 0x010fea0003800000 */
        /* <DEDUP_REMOVED lines=10> */
.L_x_292:
[----:B------:R-:W-:Y:S01]  /*a080*/  ISETP.NE.AND P0, PT, R2, 0x1, PT ;  /* 0x000000010200780c */ /* 0x000fe20003f05270 */
[----:B0-----:R-:W-:Y:S01]  /*a090*/  VIADD R7, R20, 0xffffffff ;  /* 0xffffffff14077836 */ /* 0x001fe20000000000 */
[----:B-12---:R-:W-:Y:S01]  /*a0a0*/  SHF.R.U64 R0, R4, R27, R5 ;  /* 0x0000001b04007219 */ /* 0x006fe20000001205 */
[----:B------:R-:W-:Y:S01]  /*a0b0*/  IMAD.MOV R13, RZ, RZ, -R13 ;  /* 0x000000ffff0d7224 */ /* 0x000fe200078e0a0d */
[----:B------:R-:W-:Y:S01]  /*a0c0*/  LOP3.LUT R5, R10, R25, RZ, 0xc0, !PT ;  /* 0x000000190a057212 */ /* 0x000fe200078ec0ff */
[----:B------:R-:W-:Y:S02]  /*a0d0*/  IMAD.MOV.U32 R4, RZ, RZ, 0x1 ;  /* 0x00000001ff047424 */ /* 0x000fe400078e00ff */
[----:B------:R-:W-:Y:S02]  /*a0e0*/  IMAD.MOV R3, RZ, RZ, -R0 ;  /* 0x000000ffff037224 */ /* 0x000fe400078e0a00 */
[----:B------:R-:W-:Y:S01]  /*a0f0*/  IMAD R154, R154, R0, R5 ;  /* 0x000000009a9a7224 */ /* 0x000fe200078e0205 */
[----:B------:R-:W-:Y:S01]  /*a100*/  LOP3.LUT R5, R12, R7, RZ, 0xc0, !PT ;  /* 0x000000070c057212 */ /* 0x000fe200078ec0ff */
[----:B---3--:R-:W-:-:S02]  /*a110*/  IMAD R0, R3, R30, R14 ;  /* 0x0000001e03007224 */ /* 0x008fc400078e020e */
[----:B------:R-:W-:Y:S02]  /*a120*/  @P0 IMAD R21, R15, R13, R24 ;  /* 0x0000000d0f150224 */ /* 0x000fe400078e0218 */
[----:B------:R-:W-:Y:S01]  /*a130*/  IMAD R3, R0, R20, R5 ;  /* 0x0000001400037224 */ /* 0x000fe200078e0205 */
[----:B------:R-:W-:Y:S01]  /*a140*/  PRMT R0, R4, 0x7610, R0 ;  /* 0x0000761004007816 */ /* 0x000fe20000000000 */
[----:B------:R-:W-:-:S05]  /*a150*/  IMAD R154, R154, R31, R21 ;  /* 0x0000001f9a9a7224 */ /* 0x000fca00078e0215 */
[----:B------:R-:W-:Y:S02]  /*a160*/  SEL R153, R3, R154, !P0 ;  /* 0x0000009a03997207 */ /* 0x000fe40004000000 */
[----:B------:R-:W-:-:S07]  /*a170*/  SEL R154, R154, R3, !P0 ;  /* 0x000000039a9a7207 */ /* 0x000fce0004000000 */
.L_x_290:
[----:B------:R-:W-:-:S13]  /*a180*/  LOP3.LUT P0, RZ, R0, 0xff, RZ, 0xc0, !PT ;  /* 0x000000ff00ff7812 */ /* 0x000fda000780c0ff */
[----:B------:R-:W-:Y:S05]  /*a190*/  @P0 BRA `(.L_x_293) ;  /* 0xffffff7000540947 */ /* 0x000fea000383ffff */
[----:B------:R-:W-:Y:S05]  /*a1a0*/  EXIT ;  /* 0x000000000000794d */ /* 0x000fea0003800000 */
.L_x_8:
        /* <DEDUP_REMOVED lines=26> */
.L_x_295:
[----:B------:R-:W0:Y:S01]  /*a350*/  LDC.64 R28, c[0x0][0x640] ;  /* 0x00019000ff1c7b82 */ /* 0x000e220000000a00 */
[-CC-:B------:R-:W-:Y:S01]  /*a360*/  SHF.R.U64 R22, R12, R6.reuse, R13.reuse ;  /* 0x000000060c167219 */ /* 0x180fe2000000120d */
[----:B------:R-:W-:Y:S01]  /*a370*/  IMAD.MOV.U32 R30, RZ, RZ, 0x1 ;  /* 0x00000001ff1e7424 */ /* 0x000fe200078e00ff */
[----:B------:R-:W-:Y:S02]  /*a380*/  SHF.R.U32.HI R6, RZ, R6, R13 ;  /* 0x00000006ff067219 */ /* 0x000fe4000001160d */
        /* <DEDUP_REMOVED lines=8> */
[----:B------:R-:W-:Y:S01]  /*a410*/  IMAD.IADD R9, R9, 0x1, R11 ;  /* 0x0000000109097824 */ /* 0x000fe200078e020b */
[----:B0-----:R-:W-:-:S04]  /*a420*/  ISETP.NE.U32.AND P0, PT, R28, RZ, PT ;  /* 0x000000ff1c00720c */ /* 0x001fc80003f05070 */
[----:B------:R-:W-:Y:S02]  /*a430*/  ISETP.NE.AND.EX P0, PT, R29, RZ, PT, P0 ;  /* 0x000000ff1d00720c */ /* 0x000fe40003f05300 */
[----:B------:R-:W0:Y:S01]  /*a440*/  LDC R20, c[0x0][0x600] ;  /* 0x00018000ff147b82 */ /* 0x000e220000000800 */
[-CC-:B-1----:R-:W-:Y:S01]  /*a450*/  SHF.R.U64 R14, R8, R10.reuse, R9.reuse ;  /* 0x0000000a080e7219 */ /* 0x182fe20000001209 */
[----:B------:R-:W-:Y:S01]  /*a460*/  IMAD.MOV.U32 R8, RZ, RZ, -0x1 ;  /* 0xffffffffff087424 */ /* 0x000fe200078e00ff */
[----:B------:R-:W-:-:S05]  /*a470*/  SHF.R.U32.HI R9, RZ, R10, R9 ;  /* 0x0000000aff097219 */ /* 0x000fca0000011609 */
[----:B------:R-:W1:Y:S01]  /*a480*/  LDC R26, c[0x0][0x648] ;  /* 0x00019200ff1a7b82 */ /* 0x000e620000000800 */
[-CC-:B--2---:R-:W-:Y:S02]  /*a490*/  SHF.R.U64 R21, R14, R12.reuse, R9.reuse ;  /* 0x0000000c0e157219 */ /* 0x184fe40000001209 */
[----:B------:R-:W-:-:S05]  /*a4a0*/  SHF.R.U32.HI R6, RZ, R12, R9 ;  /* 0x0000000cff067219 */ /* 0x000fca0000011609 */
[----:B------:R-:W2:Y:S01]  /*a4b0*/  LDC R27, c[0x0][0x638] ;  /* 0x00018e00ff1b7b82 */ /* 0x000ea20000000800 */
[-C--:B---3--:R-:W-:Y:S02]  /*a4c0*/  SHF.L.U32 R8, R8, R25.reuse, RZ ;  /* 0x0000001908087219 */ /* 0x088fe400000006ff */
[-CC-:B------:R-:W-:Y:S02]  /*a4d0*/  SHF.R.U64 R23, R21, R25.reuse, R6.reuse ;  /* 0x0000001915177219 */ /* 0x180fe40000001206 */
[----:B------:R-:W-:Y:S02]  /*a4e0*/  LOP3.LUT R32, RZ, R8, RZ, 0x33, !PT ;  /* 0x00000008ff207212 */ /* 0x000fe400078e33ff */
[----:B------:R-:W-:Y:S01]  /*a4f0*/  SHF.R.U32.HI R9, RZ, R25, R6 ;  /* 0x00000019ff097219 */ /* 0x000fe20000011606 */
[----:B------:R-:W3:Y:S01]  /*a500*/  LDC R31, c[0x0][0x610] ;  /* 0x00018400ff1f7b82 */ /* 0x000ee20000000800 */
[----:B------:R-:W-:Y:S01]  /*a510*/  IMAD.MOV.U32 R8, RZ, RZ, R23 ;  /* 0x000000ffff087224 */ /* 0x000fe200078e0017 */
[----:B------:R-:W-:Y:S06]  /*a520*/  @!P0 BRA `(.L_x_296) ;  /* 0x0000000000288947 */ /* 0x000fec0003800000 */
        /* <DEDUP_REMOVED lines=10> */
.L_x_296:
[----:B------:R-:W-:Y:S02]  /*a5d0*/  ISETP.NE.AND P0, PT, R2, 0x1, PT ;  /* 0x000000010200780c */ /* 0x000fe40003f05270 */
[----:B-1----:R-:W-:Y:S01]  /*a5e0*/  SHF.R.U64 R6, R8, R26, R9 ;  /* 0x0000001a08067219 */ /* 0x002fe20000001209 */
[----:B0-----:R-:W-:Y:S01]  /*a5f0*/  VIADD R9, R20, 0xffffffff ;  /* 0xffffffff14097836 */ /* 0x001fe20000000000 */
[----:B------:R-:W-:Y:S02]  /*a600*/  SHF.L.U32 R30, R30, R25, RZ ;  /* 0x000000191e1e7219 */ /* 0x000fe400000006ff */
[----:B------:R-:W-:Y:S01]  /*a610*/  LOP3.LUT R5, R21, R32, RZ, 0xc0, !PT ;  /* 0x0000002015057212 */ /* 0x000fe200078ec0ff */
[----:B------:R-:W-:-:S04]  /*a620*/  IMAD.MOV R8, RZ, RZ, -R6 ;  /* 0x000000ffff087224 */ /* 0x000fc800078e0a06 */
[----:B------:R-:W-:Y:S01]  /*a630*/  IMAD R6, R30, R6, R5 ;  /* 0x000000061e067224 */ /* 0x000fe200078e0205 */
[----:B------:R-:W-:Y:S01]  /*a640*/  LOP3.LUT R5, R14, R9, RZ, 0xc0, !PT ;  /* 0x000000090e057212 */ /* 0x000fe200078ec0ff */
[----:B------:R-:W-:Y:S02]  /*a650*/  @P0 IMAD R3, R7, R24, R4 ;  /* 0x0000001807030224 */ /* 0x000fe400078e0204 */
[----:B--2---:R-:W-:Y:S02]  /*a660*/  IMAD R4, R8, R27, R23 ;  /* 0x0000001b08047224 */ /* 0x004fe400078e0217 */
[----:B---3--:R-:W-:Y:S02]  /*a670*/  IMAD R3, R6, R31, R3 ;  /* 0x0000001f06037224 */ /* 0x008fe400078e0203 */
[----:B------:R-:W-:Y:S02]  /*a680*/  IMAD R4, R4, R20, R5 ;  /* 0x0000001404047224 */ /* 0x000fe400078e0205 */
[----:B------:R-:W-:-:S02]  /*a690*/  IMAD.MOV.U32 R8, RZ, RZ, 0x1 ;  /* 0x00000001ff087424 */ /* 0x000fc400078e00ff */
[----:B------:R-:W-:Y:S01]  /*a6a0*/  IMAD.MOV.U32 R6, RZ, RZ, R22 ;  /* 0x000000ffff067224 */ /* 0x000fe200078e0016 */
[----:B------:R-:W-:Y:S02]  /*a6b0*/  SEL R21, R4, R3, !P0 ;  /* 0x0000000304157207 */ /* 0x000fe40004000000 */
[----:B------:R-:W-:-:S07]  /*a6c0*/  SEL R20, R3, R4, !P0 ;  /* 0x0000000403147207 */ /* 0x000fce0004000000 */
.L_x_294:
[----:B------:R-:W-:-:S08]  /*a6d0*/  NOP ;  /* 0x0000000000007918 */ /* 0x000fd00000000000 */
[----:B------:R-:W0:-:S00]  /*a6e0*/  USETMAXREG.DEALLOC.CTAPOOL 0x28 ;  /* 0x00000028000079c8 */ /* 0x000e0000080e0500 */
[----:B0-----:R-:W-:-:S13]  /*a6f0*/  ISETP.NE.AND P0, PT, R0, RZ, PT ;  /* 0x000000ff0000720c */ /* 0x001fda0003f05270 */
[----:B------:R-:W-:Y:S05]  /*a700*/  @P0 EXIT ;  /* 0x000000000000094d */ /* 0x000fea0003800000 */
[----:B------:R-:W-:Y:S01]  /*a710*/  LOP3.LUT P0, RZ, R8, 0xff, RZ, 0xc0, !PT ;  /* 0x000000ff08ff7812 */ /* 0x000fe2000780c0ff */
[----:B------:R-:W-:Y:S02]  /*a720*/  IMAD.MOV.U32 R0, RZ, RZ, 0x1 ;  /* 0x00000001ff007424 */ /* 0x000fe400078e00ff */
[----:B------:R-:W-:-:S10]  /*a730*/  IMAD.MOV.U32 R3, RZ, RZ, RZ ;  /* 0x000000ffff037224 */ /* 0x000fd400078e00ff */
[----:B------:R-:W-:Y:S05]  /*a740*/  @!P0 BRA `(.L_x_297) ;  /* 0x0000000c00408947 */ /* 0x000fea0003800000 */
[----:B------:R-:W0:Y:S01]  /*a750*/  LDC R0, c[0x0][0x28c] ;  /* 0x0000a300ff007b82 */ /* 0x000e220000000800 */
[----:B------:R-:W1:Y:S01]  /*a760*/  S2R R9, SR_CgaCtaId ;  /* 0x0000000000097919 */ /* 0x000e620000008800 */
[----:B------:R-:W-:Y:S01]  /*a770*/  ULDC UR5, c[0x0][0x600] ;  /* 0x0001800000057ab9 */ /* 0x000fe20000000800 */
[----:B------:R-:W-:Y:S01]  /*a780*/  ULDC UR4, c[0x0][0xc] ;  /* 0x0000030000047ab9 */ /* 0x000fe20000000800 */
[----:B------:R-:W-:Y:S01]  /*a790*/  UIADD3 UR16, UR5, -0x1, URZ ;  /* 0xffffffff05107890 */ /* 0x000fe2000fffe03f */
[----:B------:R-:W-:Y:S01]  /*a7a0*/  BSSY B0, `(.L_x_297) ;  /* 0x00000ca000007945 */ /* 0x000fe20003800000 */
[----:B------:R-:W-:Y:S01]  /*a7b0*/  ULDC UR6, c[0x0][0x658] ;  /* 0x0001960000067ab9 */ /* 0x000fe20000000800 */
[----:B------:R-:W-:Y:S01]  /*a7c0*/  ULDC UR5, c[0x0][0x10] ;  /* 0x0000040000057ab9 */ /* 0x000fe20000000800 */
[----:B------:R-:W-:Y:S01]  /*a7d0*/  UMOV UR7, 0xffffffff ;  /* 0xffffffff00077882 */ /* 0x000fe20000000000 */
[----:B------:R-:W-:Y:S01]  /*a7e0*/  UMOV UR8, 0x1 ;  /* 0x0000000100087882 */ /* 0x000fe20000000000 */
[----:B------:R-:W-:Y:S01]  /*a7f0*/  UIMAD.WIDE.U32 UR4, UR4, UR5, URZ ;  /* 0x00000005040472a5 */ /* 0x000fe2000f8e003f */
[----:B------:R-:W-:Y:S01]  /*a800*/  IMAD.MOV.U32 R11, RZ, RZ, 0x1 ;  /* 0x00000001ff0b7424 */ /* 0x000fe200078e00ff */
[----:B------:R-:W-:Y:S01]  /*a810*/  USHF.L.U32 UR7, UR7, UR6, URZ ;  /* 0x0000000607077299 */ /* 0x000fe2000800063f */
[----:B------:R-:W-:Y:S01]  /*a820*/  LOP3.LUT R8, R19, 0x2, RZ, 0xfc, !PT ;  /* 0x0000000213087812 */ /* 0x000fe200078efcff */
[----:B------:R-:W-:-:S02]  /*a830*/  USHF.L.U32 UR18, UR8, UR6, URZ ;  /* 0x0000000608127299 */ /* 0x000fc4000800063f */
[----:B------:R-:W-:Y:S01]  /*a840*/  ULOP3.LUT UR17, URZ, UR7, URZ, 0x33, !UPT ;  /* 0x000000073f117292 */ /* 0x000fe2000f8e333f */
[----:B------:R-:W-:Y:S01]  /*a850*/  ULDC UR6, c[0x0][0x14] ;  /* 0x0000050000067ab9 */ /* 0x000fe20000000800 */
[----:B------:R-:W-:Y:S01]  /*a860*/  ULDC.64 UR22, c[0x0][0x198] ;  /* 0x0000660000167ab9 */ /* 0x000fe20000000a00 */
[----:B------:R-:W-:Y:S02]  /*a870*/  UIMAD.WIDE.U32 UR20, UR4, UR6, URZ ;  /* 0x00000006041472a5 */ /* 0x000fe4000f8e003f */
[----:B------:R-:W-:Y:S01]  /*a880*/  UIMAD UR13, UR5, UR6, URZ ;  /* 0x00000006050d72a4 */ /* 0x000fe2000f8e023f */
[----:B0-----:R-:W-:-:S03]  /*a890*/  VIADD R0, R0, 0x1f ;  /* 0x0000001f00007836 */ /* 0x001fc60000000000 */
[----:B------:R-:W-:Y:S02]  /*a8a0*/  UIADD3 UR13, UR21, UR13, URZ ;  /* 0x0000000d150d7290 */ /* 0x000fe4000fffe03f */
[----:B------:R-:W-:-:S04]  /*a8b0*/  SHF.R.S32.HI R3, RZ, 0x1f, R0 ;  /* 0x0000001fff037819 */ /* 0x000fc80000011400 */
[----:B------:R-:W-:Y:S01]  /*a8c0*/  LEA.HI R10, R3, R0, RZ, 0x5 ;  /* 0x00000000030a7211 */ /* 0x000fe200078f28ff */
[C---:B-1----:R-:W-:Y:S02]  /*a8d0*/  IMAD.SHL.U32 R12, R9.reuse, 0x40, RZ ;  /* 0x00000040090c7824 */ /* 0x042fe400078e00ff */
[----:B------:R-:W-:Y:S01]  /*a8e0*/  IMAD.MOV.U32 R0, RZ, RZ, 0x1 ;  /* 0x00000001ff007424 */ /* 0x000fe200078e00ff */
[----:B------:R-:W-:Y:S01]  /*a8f0*/  SHF.R.S32.HI R10, RZ, 0x5, R10 ;  /* 0x00000005ff0a7819 */ /* 0x000fe2000001140a */
[----:B------:R-:W-:Y:S01]  /*a900*/  IMAD.MOV.U32 R3, RZ, RZ, RZ ;  /* 0x000000ffff037224 */ /* 0x000fe200078e00ff */
[----:B------:R-:W-:Y:S01]  /*a910*/  LOP3.LUT R12, R12, 0xc0, RZ, 0xc0, !PT ;  /* 0x000000c00c0c7812 */ /* 0x000fe200078ec0ff */
[----:B------:R-:W-:Y:S02]  /*a920*/  IMAD.SHL.U32 R9, R9, 0x800, RZ ;  /* 0x0000080009097824 */ /* 0x000fe400078e00ff */
[----:B------:R-:W-:-:S07]  /*a930*/  VIADD R13, R10, 0x1 ;  /* 0x000000010a0d7836 */ /* 0x000fce0000000000 */
.L_x_308:
[----:B------:R-:W-:-:S03]  /*a940*/  UMOV UR4, 0xffffffff ;  /* 0xffffffff00047882 */ /* 0x000fc60000000000 */
[----:B------:R-:W-:Y:S05]  /*a950*/  BRA.DIV UR4, `(.L_x_298) ;  /* 0x0000001204587947 */ /* 0x000fea000b800000 */
[----:B------:R-:W-:-:S13]  /*a960*/  ELECT P6, URZ, PT ;  /* 0x00000000003f782f */ /* 0x000fda00038c0000 */
.L_x_324:
[----:B------:R-:W0:Y:S01]  /*a970*/  LDC R4, c[0x0][0x28c] ;  /* 0x0000a300ff047b82 */ /* 0x000e220000000800 */
[----:B------:R-:W-:Y:S01]  /*a980*/  BSSY B1, `(.L_x_299) ;  /* 0x0000038000017945 */ /* 0x000fe20003800000 */
[----:B0-----:R-:W-:-:S13]  /*a990*/  ISETP.LT.OR P6, PT, R4, 0x1, !P6 ;  /* 0x000000010400780c */ /* 0x001fda00077c1670 */
[----:B------:R-:W-:Y:S05]  /*a9a0*/  @P6 BRA `(.L_x_300) ;  /* 0x0000000000d46947 */ /* 0x000fea0003800000 */
[----:B------:R-:W-:Y:S02]  /*a9b0*/  IMAD.SHL.U32 R20, R20, 0x80, RZ ;  /* 0x0000008014147824 */ /* 0x000fe400078e00ff */
[----:B------:R-:W-:Y:S02]  /*a9c0*/  IMAD R21, R21, 0x100, R12 ;  /* 0x0000010015157824 */ /* 0x000fe400078e020c */
[----:B------:R-:W-:Y:S02]  /*a9d0*/  IMAD.MOV.U32 R24, RZ, RZ, RZ ;  /* 0x000000ffff187224 */ /* 0x000fe400078e00ff */
[----:B------:R-:W-:Y:S02]  /*a9e0*/  IMAD.MOV.U32 R4, RZ, RZ, R13 ;  /* 0x000000ffff047224 */ /* 0x000fe400078e000d */
[----:B------:R-:W-:Y:S02]  /*a9f0*/  IMAD.MOV.U32 R5, RZ, RZ, R0 ;  /* 0x000000ffff057224 */ /* 0x000fe400078e0000 */
[----:B------:R-:W-:-:S07]  /*aa00*/  IMAD.MOV.U32 R7, RZ, RZ, R3 ;  /* 0x000000ffff077224 */ /* 0x000fce00078e0003 */
.L_x_303:
[----:B------:R-:W0:Y:S01]  /*aa10*/  S2R R15, SR_CgaCtaId ;  /* 0x00000000000f7919 */ /* 0x000e220000008800 */
[----:B------:R-:W-:Y:S02]  /*aa20*/  MOV R14, 0x400 ;  /* 0x00000400000e7802 */ /* 0x000fe40000000f00 */
[----:B------:R-:W-:Y:S02]  /*aa30*/  LOP3.LUT P1, RZ, R18, 0x7f, RZ, 0xc0, !PT ;  /* 0x0000007f12ff7812 */ /* 0x000fe4000782c0ff */
[----:B0-----:R-:W-:Y:S02]  /*aa40*/  LEA R22, R15, R14, 0x18 ;  /* 0x0000000e0f167211 */ /* 0x001fe400078ec0ff */
[----:B------:R-:W-:-:S09]  /*aa50*/  SHF.L.U32 R14, R5, 0x1f, RZ ;  /* 0x0000001f050e7819 */ /* 0x000fd200000006ff */
[----:B------:R-:W0:Y:S01]  /*aa60*/  @!P1 LDC R15, c[0x0][0x500] ;  /* 0x00014000ff0f9b82 */ /* 0x000e220000000800 */
[----:B------:R-:W-:-:S04]  /*aa70*/  IMAD R23, R7, 0x8, R22 ;  /* 0x0000000807177824 */ /* 0x000fc800078e0216 */
[----:B------:R-:W1:Y:S02]  /*aa80*/  SYNCS.PHASECHK.TRANS64.TRYWAIT P0, [R23+URZ+0x48], R14 ;  /* 0x0000480e170075a7 */ /* 0x000e64000800017f */
[----:B-1----:R-:W-:Y:S05]  /*aa90*/  @!P0 BRA `(.L_x_301) ;  /* 0x0000001000288947 */ /* 0x002fea0003800000 */
.L_x_325:
[----:B-1----:R-:W-:Y:S01]  /*aaa0*/  PRMT R14, R8, 0x9910, RZ ;  /* 0x00009910080e7816 */ /* 0x002fe200000000ff */
[----:B0-----:R0:W-:Y:S03]  /*aab0*/  @!P1 SYNCS.ARRIVE.TRANS64 RZ, [R23+URZ], R15 ;  /* 0x0000000f17ff99a7 */ /* 0x0011e6000800003f */
[----:B------:R-:W-:-:S13]  /*aac0*/  ISETP.NE.AND P0, PT, R14, 0x2, PT ;  /* 0x000000020e00780c */ /* 0x000fda0003f05270 */
[----:B0-----:R-:W-:Y:S05]  /*aad0*/  @P0 BRA `(.L_x_302) ;  /* 0x0000000000040947 */ /* 0x001fea0003800000 */
[----:B------:R-:W-:Y:S01]  /*aae0*/  BPT.TRAP 0x1 ;  /* 0x000000040000795c */ /* 0x000fe20000300000 */
.L_x_302:
[----:B------:R-:W-:Y:S01]  /*aaf0*/  IMAD.SHL.U32 R14, R7, 0x2000, RZ ;  /* 0x00002000070e7824 */ /* 0x000fe200078e00ff */
[----:B------:R-:W-:Y:S01]  /*ab00*/  R2UR UR9, R23 ;  /* 0x00000000170972ca */ /* 0x000fe200000e0000 */
[----:B------:R-:W-:Y:S01]  /*ab10*/  VIADD R4, R4, 0xffffffff ;  /* 0xffffffff04047836 */ /* 0x000fe20000000000 */
[----:B------:R-:W-:Y:S01]  /*ab20*/  R2UR UR11, R20 ;  /* 0x00000000140b72ca */ /* 0x000fe200000e0000 */
[----:B------:R-:W-:Y:S01]  /*ab30*/  UIADD3 UR4, UP0, UR22, 0xf0, URZ ;  /* 0x000000f016047890 */ /* 0x000fe2000ff1e03f */
[----:B------:R-:W-:Y:S01]  /*ab40*/  LOP3.LUT R15, R14, 0x1800, R9, 0xf8, !PT ;  /* 0x000018000e0f7812 */ /* 0x000fe200078ef809 */
[----:B------:R-:W-:Y:S01]  /*ab50*/  UIADD3 UR24, UP1, UR22, 0x1f0, URZ ;  /* 0x000001f016187890 */ /* 0x000fe2000ff3e03f */
[----:B------:R-:W-:Y:S01]  /*ab60*/  IADD3 R14, R22, 0x180, R14 ;  /* 0x00000180160e7810 */ /* 0x000fe20007ffe00e */
[----:B------:R-:W-:Y:S01]  /*ab70*/  UIADD3.X UR5, URZ, UR23, URZ, UP0, !UPT ;  /* 0x000000173f057290 */ /* 0x000fe200087fe43f */
[----:B------:R-:W-:Y:S01]  /*ab80*/  R2UR UR10, R24 ;  /* 0x00000000180a72ca */ /* 0x000fe200000e0000 */
[----:B------:R-:W-:Y:S01]  /*ab90*/  IMAD R15, R15, 0x2, R22 ;  /* 0x000000020f0f7824 */ /* 0x000fe200078e0216 */
[----:B------:R-:W-:Y:S01]  /*aba0*/  R2UR UR14, R14 ;  /* 0x000000000e0e72ca */ /* 0x000fe200000e0000 */
[----:B------:R-:W-:Y:S01]  /*abb0*/  VIADD R7, R7, 0x1 ;  /* 0x0000000107077836 */ /* 0x000fe20000000000 */
[----:B------:R-:W-:Y:S01]  /*abc0*/  R2UR UR12, R6 ;  /* 0x00000000060c72ca */ /* 0x000fe200000e0000 */
[----:B------:R-:W-:Y:S01]  /*abd0*/  UIADD3.X UR25, URZ, UR23, URZ, UP1, !UPT ;  /* 0x000000173f197290 */ /* 0x000fe20008ffe43f */
[----:B------:R-:W-:Y:S01]  /*abe0*/  R2UR UR8, R15 ;  /* 0x000000000f0872ca */ /* 0x000fe200000e0000 */
[----:B------:R-:W-:Y:S01]  /*abf0*/  UMOV UR6, 0x0 ;  /* 0x0000000000067882 */ /* 0x000fe20000000000 */
[----:B------:R-:W-:Y:S01]  /*ac00*/  R2UR UR19, R21 ;  /* 0x00000000151372ca */ /* 0x000fe200000e0000 */
[----:B------:R-:W-:Y:S01]  /*ac10*/  UMOV UR7, 0x10000000 ;  /* 0x1000000000077882 */ /* 0x000fe20000000000 */
[----:B------:R-:W-:Y:S01]  /*ac20*/  ISETP.GT.AND P1, PT, R4, 0x1, PT ;  /* 0x000000010400780c */ /* 0x000fe20003f24270 */
[----:B------:R-:W-:Y:S01]  /*ac30*/  UMOV UR26, 0xf0000 ;  /* 0x000f0000001a7882 */ /* 0x000fe20000000000 */
[----:B------:R-:W-:Y:S01]  /*ac40*/  ISETP.NE.AND P0, PT, R7, 0x9, PT ;  /* 0x000000090700780c */ /* 0x000fe20003f05270 */
[----:B------:R-:W-:-:S03]  /*ac50*/  VIADD R24, R24, 0x20 ;  /* 0x0000002018187836 */ /* 0x000fc60000000000 */
[----:B------:R-:W-:Y:S02]  /*ac60*/  SEL R14, RZ, 0x1, P0 ;  /* 0x00000001ff0e7807 */ /* 0x000fe40000000000 */
[----:B------:R-:W-:Y:S01]  /*ac70*/  SEL R7, R7, RZ, P0 ;  /* 0x000000ff07077207 */ /* 0x000fe20000000000 */
[----:B------:R-:W-:Y:S01]  /*ac80*/  UIADD3 UR15, UR8, 0x12180, URZ ;  /* 0x00012180080f7890 */ /* 0x000fe2000fffe03f */
[----:B------:R-:W-:Y:S02]  /*ac90*/  LOP3.LUT R5, R5, R14, RZ, 0x3c, !PT ;  /* 0x0000000e05057212 */ /* 0x000fe400078e3cff */
[----:B------:R-:W-:Y:S02]  /*aca0*/  UMOV UR8, UR14 ;  /* 0x0000000e00087c82 */ /* 0x000fe40008000000 */
[----:B------:R0:W-:Y:S02]  /*acb0*/  UTMALDG.3D [UR8], [UR4], desc[UR6] ;  /* 0x00000608040075b4 */ /* 0x0001e40008011000 */
[----:B0-----:R-:W-:Y:S01]  /*acc0*/  UMOV UR8, UR15 ;  /* 0x0000000f00087c82 */ /* 0x001fe20008000000 */
[----:B------:R-:W-:-:S02]  /*acd0*/  UMOV UR11, UR19 ;  /* 0x00000013000b7c82 */ /* 0x000fc40008000000 */
[----:B------:R0:W-:Y:S02]  /*ace0*/  UTMALDG.3D.MULTICAST [UR8], [UR24], UR26, desc[UR6] ;  /* 0x00000608180073b4 */ /* 0x0001e4000801181a */
[----:B0-----:R-:W-:Y:S05]  /*acf0*/  @P1 BRA `(.L_x_303) ;  /* 0xfffffffc00441947 */ /* 0x001fea000383ffff */
.L_x_300:
[----:B------:R-:W-:Y:S05]  /*ad00*/  BSYNC B1 ;  /* 0x0000000000017941 */ /* 0x000fea0003800000 */
.L_x_299:
[----:B------:R-:W-:Y:S01]  /*ad10*/  LOP3.LUT P1, RZ, R11, 0xff, RZ, 0xc0, !PT ;  /* 0x000000ff0bff7812 */ /* 0x000fe2000782c0ff */
[C---:B------:R-:W-:Y:S01]  /*ad20*/  IMAD.IADD R6, R10.reuse, 0x1, R3 ;  /* 0x000000010a067824 */ /* 0x040fe200078e0203 */
[----:B------:R-:W-:Y:S01]  /*ad30*/  ULDC.64 UR4, c[0x0][0x650] ;  /* 0x0001940000047ab9 */ /* 0x000fe20000000a00 */
[----:B------:R-:W-:Y:S01]  /*ad40*/  ISETP.GE.U32.AND P2, PT, R10, 0x9, PT ;  /* 0x000000090a00780c */ /* 0x000fe20003f46070 */
[----:B------:R-:W-:Y:S01]  /*ad50*/  BSSY B1, `(.L_x_304) ;  /* 0x000006c000017945 */ /* 0x000fe20003800000 */
[----:B------:R-:W-:Y:S01]  /*ad60*/  IMAD.MOV.U32 R20, RZ, RZ, -0x1 ;  /* 0xffffffffff147424 */ /* 0x000fe200078e00ff */
[----:B------:R-:W-:Y:S01]  /*ad70*/  ISETP.GT.U32.AND P0, PT, R6, 0x8, PT ;  /* 0x000000080600780c */ /* 0x000fe20003f04070 */
[----:B------:R-:W-:Y:S01]  /*ad80*/  IMAD.MOV.U32 R21, RZ, RZ, -0x1 ;  /* 0xffffffffff157424 */ /* 0x000fe200078e00ff */
[----:B------:R-:W-:Y:S02]  /*ad90*/  PRMT R11, RZ, 0x7610, R11 ;  /* 0x00007610ff0b7816 */ /* 0x000fe4000000000b */
[----:B------:R-:W-:-:S03]  /*ada0*/  ISETP.LT.U32.AND P0, PT, R10, 0x9, P0 ;  /* 0x000000090a00780c */ /* 0x000fc60000701070 */
[----:B------:R-:W0:Y:S01]  /*adb0*/  @P1 S2R R5, SR_CgaCtaId ;  /* 0x0000000000051919 */ /* 0x000e220000008800 */
[----:B------:R-:W-:-:S04]  /*adc0*/  @P1 MOV R4, 0x400 ;  /* 0x0000040000041802 */ /* 0x000fc80000000f00 */
[----:B0-----:R-:W-:Y:S01]  /*add0*/  @P1 LEA R3, R5, R4, 0x18 ;  /* 0x0000000405031211 */ /* 0x001fe200078ec0ff */
[----:B------:R-:W-:-:S03]  /*ade0*/  IMAD.WIDE.U32 R4, R6, 0x38e38e39, RZ ;  /* 0x38e38e3906047825 */ /* 0x000fc600078e00ff */
[----:B------:R0:W-:Y:S01]  /*adf0*/  @P1 SYNCS.ARRIVE.TRANS64.A1T0 RZ, [R3+URZ+0xa8], RZ ;  /* 0x0000a8ff03ff19a7 */ /* 0x0001e2000810003f */
[----:B------:R-:W-:Y:S02]  /*ae00*/  IADD3 R16, P1, R16, UR20, RZ ;  /* 0x0000001410107c10 */ /* 0x000fe4000ff3e0ff */
[----:B------:R-:W-:Y:S02]  /*ae10*/  SHF.R.U32.HI R5, RZ, 0x1, R5 ;  /* 0x00000001ff057819 */ /* 0x000fe40000011605 */
[----:B------:R-:W-:Y:S02]  /*ae20*/  IADD3.X R17, R17, UR13, RZ, P1, !PT ;  /* 0x0000000d11117c10 */ /* 0x000fe40008ffe4ff */
[----:B------:R-:W-:Y:S02]  /*ae30*/  PRMT R4, RZ, 0x7610, R4 ;  /* 0x00007610ff047816 */ /* 0x000fe40000000004 */
[----:B0-----:R-:W-:Y:S02]  /*ae40*/  SEL R3, RZ, 0x1, !P0 ;  /* 0x00000001ff037807 */ /* 0x001fe40004000000 */
[----:B------:R-:W-:-:S02]  /*ae50*/  ISETP.GE.U32.AND P0, PT, R16, UR4, PT ;  /* 0x0000000410007c0c */ /* 0x000fc4000bf06070 */
[----:B------:R-:W-:Y:S01]  /*ae60*/  LOP3.LUT R0, R0, R3, RZ, 0x3c, !PT ;  /* 0x0000000300007212 */ /* 0x000fe200078e3cff */
[----:B------:R-:W-:Y:S01]  /*ae70*/  IMAD R3, R5, -0x9, R6 ;  /* 0xfffffff705037824 */ /* 0x000fe200078e0206 */
[----:B------:R-:W-:Y:S01]  /*ae80*/  ISETP.GE.U32.AND.EX P0, PT, R17, UR5, PT, P0 ;  /* 0x0000000511007c0c */ /* 0x000fe2000bf06100 */
[----:B------:R-:W-:Y:S01]  /*ae90*/  IMAD.MOV.U32 R6, RZ, RZ, -0x1 ;  /* 0xffffffffff067424 */ /* 0x000fe200078e00ff */
[----:B------:R-:W-:-:S11]  /*aea0*/  @P2 LOP3.LUT R0, R0, 0x1, R5, 0x78, !PT ;  /* 0x0000000100002812 */ /* 0x000fd600078e7805 */
[----:B------:R-:W-:Y:S05]  /*aeb0*/  @P0 BRA `(.L_x_305) ;  /* 0x0000000400540947 */ /* 0x000fea0003800000 */
[----:B------:R-:W0:Y:S01]  /*aec0*/  S2R R15, SR_CTAID.X ;  /* 0x00000000000f7919 */ /* 0x000e220000002500 */
[----:B------:R-:W-:Y:S01]  /*aed0*/  ULDC.64 UR4, c[0x0][0x628] ;  /* 0x00018a0000047ab9 */ /* 0x000fe20000000a00 */
[----:B------:R-:W-:Y:S01]  /*aee0*/  ULDC UR7, c[0x0][0x630] ;  /* 0x00018c0000077ab9 */ /* 0x000fe20000000800 */
[----:B------:R-:W-:Y:S01]  /*aef0*/  ISETP.NE.U32.AND P0, PT, RZ, UR4, PT ;  /* 0x00000004ff007c0c */ /* 0x000fe2000bf05070 */
[----:B------:R-:W1:Y:S01]  /*af00*/  S2R R20, SR_CTAID.Y ;  /* 0x0000000000147919 */ /* 0x000e620000002600 */
[----:B------:R-:W-:Y:S01]  /*af10*/  ULDC UR8, c[0x0][0x150] ;  /* 0x0000540000087ab9 */ /* 0x000fe20000000800 */
[----:B------:R-:W-:Y:S01]  /*af20*/  IMAD.MOV.U32 R4, RZ, RZ, R16 ;  /* 0x000000ffff047224 */ /* 0x000fe200078e0010 */
[----:B------:R-:W-:Y:S01]  /*af30*/  ISETP.NE.AND.EX P0, PT, RZ, UR5, PT, P0 ;  /* 0x00000005ff007c0c */ /* 0x000fe2000bf05300 */
[----:B------:R-:W-:Y:S01]  /*af40*/  IMAD.MOV.U32 R5, RZ, RZ, R17 ;  /* 0x000000ffff057224 */ /* 0x000fe200078e0011 */
[----:B0-----:R-:W-:-:S11]  /*af50*/  I2FP.F32.U32 R22, R15 ;  /* 0x0000000f00167245 */ /* 0x001fd60000201000 */
[----:B------:R-:W-:Y:S05]  /*af60*/  @!P0 BRA `(.L_x_306) ;  /* 0x0000000000288947 */ /* 0x000fea0003800000 */
[----:B------:R-:W-:Y:S02]  /*af70*/  ULDC UR6, c[0x0][0x634] ;  /* 0x00018d0000067ab9 */ /* 0x000fe40000000800 */
[----:B------:R-:W-:-:S05]  /*af80*/  IADD3 R5, P0, R16, UR6, RZ ;  /* 0x0000000610057c10 */ /* 0x000fca000ff1e0ff */
[----:B------:R-:W-:-:S04]  /*af90*/  IMAD.X R21, RZ, RZ, R17, P0 ;  /* 0x000000ffff157224 */ /* 0x000fc800000e0611 */
[----:B------:R-:W-:-:S04]  /*afa0*/  IMAD.WIDE.U32 R6, R21, UR4, RZ ;  /* 0x0000000415067c25 */ /* 0x000fc8000f8e00ff */
[----:B------:R-:W-:-:S04]  /*afb0*/  IMAD.WIDE.U32 R6, P0, R5, UR5, R6 ;  /* 0x0000000505067c25 */ /* 0x000fc8000f800006 */
[----:B------:R-:W-:-:S04]  /*afc0*/  IMAD.WIDE.U32 R4, R5, UR4, RZ ;  /* 0x0000000405047c25 */ /* 0x000fc8000f8e00ff */
[----:B------:R-:W-:Y:S01]  /*afd0*/  IMAD.MOV.U32 R4, RZ, RZ, R7 ;  /* 0x000000ffff047224 */ /* 0x000fe200078e0007 */
[----:B------:R-:W-:Y:S01]  /*afe0*/  IADD3 RZ, P1, R5, R6, RZ ;  /* 0x0000000605ff7210 */ /* 0x000fe20007f3e0ff */
[----:B------:R-:W-:-:S04]  /*aff0*/  IMAD.X R5, RZ, RZ, RZ, P0 ;  /* 0x000000ffff057224 */ /* 0x000fc800000e06ff */
[----:B------:R-:W-:-:S08]  /*b000*/  IMAD.WIDE.U32.X R4, R21, UR5, R4, P1 ;  /* 0x0000000515047c25 */ /* 0x000fd000088e0404 */
.L_x_306:
[--C-:B------:R-:W-:Y:S01]  /*b010*/  SHF.R.U64 R14, R4, UR7, R5.reuse ;  /* 0x00000007040e7c19 */ /* 0x100fe20008001205 */
[----:B------:R-:W-:Y:S01]  /*b020*/  FMUL R22, R22, UR8 ;  /* 0x0000000816167c20 */ /* 0x000fe20008400000 */
[----:B------:R-:W-:Y:S01]  /*b030*/  SHF.R.U32.HI R4, RZ, UR7, R5 ;  /* 0x00000007ff047c19 */ /* 0x000fe20008011605 */
[----:B------:R-:W0:Y:S01]  /*b040*/  LDC R6, c[0x0][0x144] ;  /* 0x00005100ff067b82 */ /* 0x000e220000000800 */
[----:B------:R-:W-:Y:S01]  /*b050*/  IADD3 R5, P0, RZ, -R14, RZ ;  /* 0x8000000eff057210 */ /* 0x000fe20007f1e0ff */
[----:B------:R-:W-:Y:S01]  /*b060*/  ULDC UR6, c[0x0][0x154] ;  /* 0x0000550000067ab9 */ /* 0x000fe20000000800 */
[----:B-1----:R-:W-:Y:S01]  /*b070*/  I2FP.F32.U32 R7, R20 ;  /* 0x0000001400077245 */ /* 0x002fe20000201000 */
[----:B------:R-:W1:Y:S01]  /*b080*/  F2I.U32.TRUNC.NTZ R22, R22 ;  /* 0x0000001600167305 */ /* 0x000e62000020f000 */
[----:B------:R-:W-:Y:S01]  /*b090*/  ULDC.64 UR4, c[0x0][0x620] ;  /* 0x0001880000047ab9 */ /* 0x000fe20000000a00 */
[----:B------:R-:W-:Y:S01]  /*b0a0*/  IMAD.X R4, RZ, RZ, ~R4, P0 ;  /* 0x000000ffff047224 */ /* 0x000fe200000e0e04 */
[----:B------:R-:W-:Y:S01]  /*b0b0*/  ISETP.NE.AND P2, PT, R2, 0x1, PT ;  /* 0x000000010200780c */ /* 0x000fe20003f45270 */
[----:B------:R-:W-:Y:S01]  /*b0c0*/  FMUL R23, R7, UR6 ;  /* 0x0000000607177c20 */ /* 0x000fe20008400000 */
[----:B------:R-:W2:Y:S01]  /*b0d0*/  LDC R25, c[0x0][0x148] ;  /* 0x00005200ff197b82 */ /* 0x000ea20000000800 */
[----:B------:R-:W-:Y:S01]  /*b0e0*/  IMAD R4, R4, UR4, RZ ;  /* 0x0000000404047c24 */ /* 0x000fe2000f8e02ff */
[----:B------:R-:W-:-:S02]  /*b0f0*/  ULDC.64 UR6, c[0x0][0x640] ;  /* 0x0001900000067ab9 */ /* 0x000fc40000000a00 */
[----:B------:R-:W-:Y:S01]  /*b100*/  ISETP.NE.U32.AND P0, PT, RZ, UR6, PT ;  /* 0x00000006ff007c0c */ /* 0x000fe2000bf05070 */
[----:B------:R-:W3:Y:S01]  /*b110*/  F2I.U32.TRUNC.NTZ R23, R23 ;  /* 0x0000001700177305 */ /* 0x000ee2000020f000 */
[C---:B------:R-:W-:Y:S02]  /*b120*/  IMAD R7, R5.reuse, UR5, R4 ;  /* 0x0000000505077c24 */ /* 0x040fe4000f8e0204 */
[----:B------:R-:W-:Y:S01]  /*b130*/  IMAD.WIDE.U32 R4, R5, UR4, R16 ;  /* 0x0000000405047c25 */ /* 0x000fe2000f8e0010 */
[----:B------:R-:W-:Y:S01]  /*b140*/  ULDC UR4, c[0x0][0x618] ;  /* 0x0001860000047ab9 */ /* 0x000fe20000000800 */
[----:B------:R-:W-:Y:S02]  /*b150*/  ISETP.NE.AND.EX P0, PT, RZ, UR7, PT, P0 ;  /* 0x00000007ff007c0c */ /* 0x000fe4000bf05300 */
[----:B------:R-:W-:Y:S02]  /*b160*/  IMAD.IADD R5, R5, 0x1, R7 ;  /* 0x0000000105057824 */ /* 0x000fe400078e0207 */
[----:B-1----:R-:W-:-:S03]  /*b170*/  IMAD.MOV R22, RZ, RZ, -R22 ;  /* 0x000000ffff167224 */ /* 0x002fc600078e0a16 */
[----:B------:R-:W-:Y:S01]  /*b180*/  SHF.R.U64 R21, R4, UR4, R5 ;  /* 0x0000000404157c19 */ /* 0x000fe20008001205 */
[----:B0-----:R-:W-:Y:S01]  /*b190*/  IMAD R15, R6, R22, R15 ;  /* 0x00000016060f7224 */ /* 0x001fe200078e020f */
[----:B------:R-:W-:Y:S01]  /*b1a0*/  SHF.R.U32.HI R4, RZ, UR4, R5 ;  /* 0x00000004ff047c19 */ /* 0x000fe20008011605 */
[----:B------:R-:W-:Y:S01]  /*b1b0*/  ULDC UR4, c[0x0][0x608] ;  /* 0x0001820000047ab9 */ /* 0x000fe20000000800 */
[----:B---3--:R-:W-:Y:S02]  /*b1c0*/  IMAD.MOV R6, RZ, RZ, -R23 ;  /* 0x000000ffff067224 */ /* 0x008fe400078e0a17 */
[--C-:B------:R-:W-:Y:S02]  /*b1d0*/  SHF.R.U64 R22, R21, UR4, R4.reuse ;  /* 0x0000000415167c19 */ /* 0x100fe40008001204 */
[----:B------:R-:W-:Y:S01]  /*b1e0*/  SHF.R.U32.HI R5, RZ, UR4, R4 ;  /* 0x00000004ff057c19 */ /* 0x000fe20008011604 */
[----:B------:R-:W-:Y:S01]  /*b1f0*/  ULDC UR4, c[0x0][0x658] ;  /* 0x0001960000047ab9 */ /* 0x000fe20000000800 */
[----:B--2---:R-:W-:-:S02]  /*b200*/  @P2 IMAD R15, R25, R6, R20 ;  /* 0x00000006190f2224 */ /* 0x004fc400078e0214 */
[--C-:B------:R-:W-:Y:S02]  /*b210*/  SHF.R.U64 R20, R22, UR4, R5.reuse ;  /* 0x0000000416147c19 */ /* 0x100fe40008001205 */
[----:B------:R-:W-:-:S03]  /*b220*/  SHF.R.U32.HI R23, RZ, UR4, R5 ;  /* 0x00000004ff177c19 */ /* 0x000fc60008011605 */
[----:B------:R-:W-:Y:S02]  /*b230*/  IMAD.MOV.U32 R6, RZ, RZ, R20 ;  /* 0x000000ffff067224 */ /* 0x000fe400078e0014 */
[----:B------:R-:W-:Y:S01]  /*b240*/  IMAD.MOV.U32 R5, RZ, RZ, R23 ;  /* 0x000000ffff057224 */ /* 0x000fe200078e0017 */
[----:B------:R-:W-:Y:S06]  /*b250*/  @!P0 BRA `(.L_x_307) ;  /* 0x00000000002c8947 */ /* 0x000fec0003800000 */
        /* <DEDUP_REMOVED lines=9> */
[----:B------:R-:W-:-:S04]  /*b2f0*/  IMAD.WIDE.U32.X R4, R23, UR7, R4, P1 ;  /* 0x0000000717047c25 */ /* 0x000fc800088e0404 */
[----:B------:R-:W-:-:S07]  /*b300*/  IMAD.MOV.U32 R6, RZ, RZ, R4 ;  /* 0x000000ffff067224 */ /* 0x000fce00078e0004 */
.L_x_307:
[----:B------:R-:W-:Y:S01]  /*b310*/  ULDC UR4, c[0x0][0x648] ;  /* 0x0001920000047ab9 */ /* 0x000fe20000000800 */
[----:B------:R-:W-:Y:S01]  /*b320*/  LOP3.LUT R4, R22, UR17, RZ, 0xc0, !PT ;  /* 0x0000001116047c12 */ /* 0x000fe2000f8ec0ff */
[----:B------:R-:W-:Y:S01]  /*b330*/  ULDC UR5, c[0x0][0x610] ;  /* 0x0001840000057ab9 */ /* 0x000fe20000000800 */
[----:B------:R-:W-:Y:S01]  /*b340*/  SHF.R.U64 R5, R6, UR4, R5 ;  /* 0x0000000406057c19 */ /* 0x000fe20008001205 */
[----:B------:R-:W-:Y:S01]  /*b350*/  ULDC UR4, c[0x0][0x638] ;  /* 0x00018e0000047ab9 */ /* 0x000fe20000000800 */
[----:B------:R-:W-:Y:S01]  /*b360*/  LOP3.LUT R21, R21, UR16, RZ, 0xc0, !PT ;  /* 0x0000001015157c12 */ /* 0x000fe2000f8ec0ff */
[----:B------:R-:W-:Y:S02]  /*b370*/  IMAD.MOV.U32 R6, RZ, RZ, R14 ;  /* 0x000000ffff067224 */ /* 0x000fe400078e000e */
[----:B------:R-:W-:Y:S02]  /*b380*/  IMAD.MOV R7, RZ, RZ, -R5 ;  /* 0x000000ffff077224 */ /* 0x000fe400078e0a05 */
[----:B------:R-:W-:-:S02]  /*b390*/  IMAD R4, R5, UR18, R4 ;  /* 0x0000001205047c24 */ /* 0x000fc4000f8e0204 */
[----:B------:R-:W-:Y:S01]  /*b3a0*/  IMAD R20, R7, UR4, R20 ;  /* 0x0000000407147c24 */ /* 0x000fe2000f8e0214 */
[----:B------:R-:W-:Y:S01]  /*b3b0*/  ULDC UR4, c[0x0][0x600] ;  /* 0x0001800000047ab9 */ /* 0x000fe20000000800 */
[----:B------:R-:W-:Y:S02]  /*b3c0*/  IMAD R15, R4, UR5, R15 ;  /* 0x00000005040f7c24 */ /* 0x000fe4000f8e020f */
[----:B------:R-:W-:Y:S02]  /*b3d0*/  IMAD R20, R20, UR4, R21 ;  /* 0x0000000414147c24 */ /* 0x000fe4000f8e0215 */
[----:B------:R-:W-:-:S03]  /*b3e0*/  IMAD.MOV.U32 R4, RZ, RZ, 0x1 ;  /* 0x00000001ff047424 */ /* 0x000fc600078e00ff */
[----:B------:R-:W-:Y:S02]  /*b3f0*/  SEL R21, R20, R15, !P2 ;  /* 0x0000000f14157207 */ /* 0x000fe40005000000 */
[----:B------:R-:W-:-:S07]  /*b400*/  SEL R20, R15, R20, !P2 ;  /* 0x000000140f147207 */ /* 0x000fce0005000000 */
.L_x_305:
[----:B------:R-:W-:Y:S05]  /*b410*/  BSYNC B1 ;  /* 0x0000000000017941 */ /* 0x000fea0003800000 */
.L_x_304:
[----:B------:R-:W-:-:S13]  /*b420*/  LOP3.LUT P0, RZ, R4, 0xff, RZ, 0xc0, !PT ;  /* 0x000000ff04ff7812 */ /* 0x000fda000780c0ff */
[----:B------:R-:W-:Y:S05]  /*b430*/  @P0 BRA `(.L_x_308) ;  /* 0xfffffff400400947 */ /* 0x000fea000383ffff */
[----:B------:R-:W-:Y:S05]  /*b440*/  BSYNC B0 ;  /* 0x0000000000007941 */ /* 0x000fea0003800000 */
.L_x_297:
[----:B------:R-:W-:-:S03]  /*b450*/  UMOV UR4, 0xffffffff ;  /* 0xffffffff00047882 */ /* 0x000fc60000000000 */
[----:B------:R-:W-:Y:S05]  /*b460*/  BRA.DIV UR4, `(.L_x_309) ;  /* 0x0000000604c87947 */ /* 0x000fea000b800000 */
[----:B------:R-:W-:-:S13]  /*b470*/  ELECT P6, URZ, PT ;  /* 0x00000000003f782f */ /* 0x000fda00038c0000 */
.L_x_328:
[----:B------:R-:W-:Y:S04]  /*b480*/  BSSY B0, `(.L_x_310) ;  /* 0x0000058000007945 */ /* 0x000fe80003800000 */
[----:B------:R-:W-:Y:S05]  /*b490*/  @!P6 BRA `(.L_x_311) ;  /* 0x000000040058e947 */ /* 0x000fea0003800000 */
[----:B------:R-:W-:-:S04]  /*b4a0*/  LOP3.LUT R19, R19, 0x2, RZ, 0xfc, !PT ;  /* 0x0000000213137812 */ /* 0x000fc800078efcff */
[----:B------:R-:W-:-:S13]  /*b4b0*/  ISETP.NE.AND P0, PT, R19, 0x3, PT ;  /* 0x000000031300780c */ /* 0x000fda0003f05270 */
[----:B------:R-:W-:Y:S05]  /*b4c0*/  @!P0 BRA `(.L_x_312) ;  /* 0x0000000000048947 */ /* 0x000fea0003800000 */
[----:B------:R-:W-:Y:S01]  /*b4d0*/  BPT.TRAP 0x1 ;  /* 0x000000040000795c */ /* 0x000fe20000300000 */
.L_x_312:
[----:B------:R-:W0:Y:S01]  /*b4e0*/  S2R R5, SR_CgaCtaId ;  /* 0x0000000000057919 */ /* 0x000e220000008800 */
[----:B------:R-:W-:Y:S02]  /*b4f0*/  MOV R2, 0x400 ;  /* 0x0000040000027802 */ /* 0x000fe40000000f00 */
[----:B------:R-:W-:Y:S02]  /*b500*/  SHF.L.U32 R4, R0, 0x1f, RZ ;  /* 0x0000001f00047819 */ /* 0x000fe400000006ff */
[----:B0-----:R-:W-:-:S05]  /*b510*/  LEA R2, R5, R2, 0x18 ;  /* 0x0000000205027211 */ /* 0x001fca00078ec0ff */
[----:B------:R-:W-:-:S04]  /*b520*/  VIADD R2, R2, 0x48 ;  /* 0x0000004802027836 */ /* 0x000fc80000000000 */
[C---:B------:R-:W-:Y:S02]  /*b530*/  IMAD R7, R3.reuse, 0x8, R2 ;  /* 0x0000000803077824 */ /* 0x040fe400078e0202 */
[----:B------:R-:W-:Y:S02]  /*b540*/  VIADD R3, R3, 0x1 ;  /* 0x0000000103037836 */ /* 0x000fe40000000000 */
[----:B------:R-:W0:Y:S03]  /*b550*/  SYNCS.PHASECHK.TRANS64.TRYWAIT P0, [R7+URZ], R4 ;  /* 0x00000004070075a7 */ /* 0x000e26000800017f */
[----:B------:R-:W-:-:S04]  /*b560*/  ISETP.NE.AND P1, PT, R3, 0x9, PT ;  /* 0x000000090300780c */ /* 0x000fc80003f25270 */
[----:B------:R-:W-:Y:S02]  /*b570*/  SEL R5, RZ, 0x1, P1 ;  /* 0x00000001ff057807 */ /* 0x000fe40000800000 */
[----:B------:R-:W-:Y:S02]  /*b580*/  SEL R3, R3, RZ, P1 ;  /* 0x000000ff03037207 */ /* 0x000fe40000800000 */
[----:B------:R-:W-:-:S03]  /*b590*/  LOP3.LUT R6, R0, R5, RZ, 0x3c, !PT ;  /* 0x0000000500067212 */ /* 0x000fc600078e3cff */
[----:B------:R-:W-:Y:S01]  /*b5a0*/  IMAD R8, R3, 0x8, R2 ;  /* 0x0000000803087824 */ /* 0x000fe200078e0202 */
[----:B------:R-:W-:Y:S01]  /*b5b0*/  SHF.L.U32 R5, R6, 0x1f, RZ ;  /* 0x0000001f06057819 */ /* 0x000fe200000006ff */
[----:B0-----:R-:W-:Y:S06]  /*b5c0*/  @!P0 BRA `(.L_x_313) ;  /* 0x0000000400908947 */ /* 0x001fec0003800000 */
.L_x_329:
[----:B------:R-:W1:Y:S01]  /*b5d0*/  SYNCS.PHASECHK.TRANS64.TRYWAIT P0, [R8+URZ], R5 ;  /* 0x00000005080075a7 */ /* 0x000e62000800017f */
[----:B------:R-:W-:-:S05]  /*b5e0*/  VIADD R0, R3, 0x1 ;  /* 0x0000000103007836 */ /* 0x000fca0000000000 */
[----:B------:R-:W-:-:S04]  /*b5f0*/  ISETP.NE.AND P1, PT, R0, 0x9, PT ;  /* 0x000000090000780c */ /* 0x000fc80003f25270 */
[----:B------:R-:W-:Y:S02]  /*b600*/  SEL R3, RZ, 0x1, P1 ;  /* 0x00000001ff037807 */ /* 0x000fe40000800000 */
[----:B0-----:R-:W-:Y:S02]  /*b610*/  SEL R7, R0, RZ, P1 ;  /* 0x000000ff00077207 */ /* 0x001fe40000800000 */
[----:B------:R-:W-:-:S03]  /*b620*/  LOP3.LUT R6, R6, R3, RZ, 0x3c, !PT ;  /* 0x0000000306067212 */ /* 0x000fc600078e3cff */
[----:B------:R-:W-:Y:S01]  /*b630*/  IMAD R9, R7, 0x8, R2 ;  /* 0x0000000807097824 */ /* 0x000fe200078e0202 */
[----:B------:R-:W-:Y:S01]  /*b640*/  SHF.L.U32 R4, R6, 0x1f, RZ ;  /* 0x0000001f06047819 */ /* 0x000fe200000006ff */
[----:B-1----:R-:W-:Y:S06]  /*b650*/  @!P0 BRA `(.L_x_314) ;  /* 0x0000000400808947 */ /* 0x002fec0003800000 */
.L_x_330:
[----:B------:R-:W1:Y:S01]  /*b660*/  SYNCS.PHASECHK.TRANS64.TRYWAIT P0, [R9+URZ], R4 ;  /* 0x00000004090075a7 */ /* 0x000e62000800017f */
[----:B------:R-:W-:-:S05]  /*b670*/  VIADD R0, R7, 0x1 ;  /* 0x0000000107007836 */ /* 0x000fca0000000000 */
[----:B------:R-:W-:-:S04]  /*b680*/  ISETP.NE.AND P1, PT, R0, 0x9, PT ;  /* 0x000000090000780c */ /* 0x000fc80003f25270 */
[----:B------:R-:W-:Y:S02]  /*b690*/  SEL R3, RZ, 0x1, P1 ;  /* 0x00000001ff037807 */ /* 0x000fe40000800000 */
[----:B------:R-:W-:Y:S02]  /*b6a0*/  SEL R7, R0, RZ, P1 ;  /* 0x000000ff00077207 */ /* 0x000fe40000800000 */
[----:B------:R-:W-:-:S03]  /*b6b0*/  LOP3.LUT R6, R6, R3, RZ, 0x3c, !PT ;  /* 0x0000000306067212 */ /* 0x000fc600078e3cff */
[----:B0-----:R-:W-:Y:S01]  /*b6c0*/  IMAD R8, R7, 0x8, R2 ;  /* 0x0000000807087824 */ /* 0x001fe200078e0202 */
[----:B------:R-:W-:Y:S01]  /*b6d0*/  SHF.L.U32 R5, R6, 0x1f, RZ ;  /* 0x0000001f06057819 */ /* 0x000fe200000006ff */
[----:B-1----:R-:W-:Y:S06]  /*b6e0*/  @!P0 BRA `(.L_x_315) ;  /* 0x0000000400708947 */ /* 0x002fec0003800000 */
.L_x_331:
        /* <DEDUP_REMOVED lines=9> */
.L_x_332:
        /* <DEDUP_REMOVED lines=9> */
.L_x_333:
        /* <DEDUP_REMOVED lines=9> */
.L_x_334:
[----:B------:R-:W1:Y:S01]  /*b8a0*/  SYNCS.PHASECHK.TRANS64.TRYWAIT P0, [R9+URZ], R4 ;  /* 0x00000004090075a7 */ /* 0x000e62000800017f */
[----:B------:R-:W-:-:S05]  /*b8b0*/  VIADD R0, R7, 0x1 ;  /* 0x0000000107007836 */ /* 0x000fca0000000000 */
[----:B------:R-:W-:-:S04]  /*b8c0*/  ISETP.NE.AND P1, PT, R0, 0x9, PT ;  /* 0x000000090000780c */ /* 0x000fc80003f25270 */
[----:B------:R-:W-:Y:S02]  /*b8d0*/  SEL R3, RZ, 0x1, P1 ;  /* 0x00000001ff037807 */ /* 0x000fe40000800000 */
[----:B------:R-:W-:Y:S02]  /*b8e0*/  SEL R7, R0, RZ, P1 ;  /* 0x000000ff00077207 */ /* 0x000fe40000800000 */
[----:B------:R-:W-:-:S03]  /*b8f0*/  LOP3.LUT R11, R6, R3, RZ, 0x3c, !PT ;  /* 0x00000003060b7212 */ /* 0x000fc600078e3cff */
[----:B------:R-:W-:Y:S01]  /*b900*/  IMAD R6, R7, 0x8, R2 ;  /* 0x0000000807067824 */ /* 0x000fe200078e0202 */
[----:B0-----:R-:W-:Y:S01]  /*b910*/  SHF.L.U32 R5, R11, 0x1f, RZ ;  /* 0x0000001f0b057819 */ /* 0x001fe200000006ff */
[----:B-1----:R-:W-:Y:S06]  /*b920*/  @!P0 BRA `(.L_x_319) ;  /* 0x0000000400308947 */ /* 0x002fec0003800000 */
.L_x_335:
[----:B------:R-:W1:Y:S01]  /*b930*/  SYNCS.PHASECHK.TRANS64.TRYWAIT P0, [R6+URZ], R5 ;  /* 0x00000005060075a7 */ /* 0x000e62000800017f */
[----:B------:R-:W-:-:S05]  /*b940*/  VIADD R0, R7, 0x1 ;  /* 0x0000000107007836 */ /* 0x000fca0000000000 */
[----:B------:R-:W-:-:S04]  /*b950*/  ISETP.NE.AND P1, PT, R0, 0x9, PT ;  /* 0x000000090000780c */ /* 0x000fc80003f25270 */
[----:B0-----:R-:W-:Y:S02]  /*b960*/  SEL R4, RZ, 0x1, P1 ;  /* 0x00000001ff047807 */ /* 0x001fe40000800000 */
[----:B------:R-:W-:Y:S02]  /*b970*/  SEL R3, R0, RZ, P1 ;  /* 0x000000ff00037207 */ /* 0x000fe40000800000 */
[----:B------:R-:W-:Y:S01]  /*b980*/  LOP3.LUT R0, R11, R4, RZ, 0x3c, !PT ;  /* 0x000000040b007212 */ /* 0x000fe200078e3cff */
[----:B-1----:R-:W-:Y:S06]  /*b990*/  @!P0 BRA `(.L_x_320) ;  /* 0x0000000400288947 */ /* 0x002fec0003800000 */
.L_x_336:
[----:B------:R-:W-:Y:S01]  /*b9a0*/  IMAD R3, R3, 0x8, R2 ;  /* 0x0000000803037824 */ /* 0x000fe200078e0202 */
[----:B------:R-:W-:-:S07]  /*b9b0*/  SHF.L.U32 R0, R0, 0x1f, RZ ;  /* 0x0000001f00007819 */ /* 0x000fce00000006ff */
.L_x_321:
[----:B-1----:R1:W2:Y:S02]  /*b9c0*/  SYNCS.PHASECHK.TRANS64.TRYWAIT P0, [R3+URZ], R0 ;  /* 0x00000000030075a7 */ /* 0x0022a4000800017f */
[----:B--2---:R-:W-:Y:S05]  /*b9d0*/  @!P0 NANOSLEEP.SYNCS 0x989680 ;  /* 0x009896800000895d */ /* 0x004fea0003900000 */
[----:B------:R-:W2:Y:S02]  /*b9e0*/  @!P0 SYNCS.PHASECHK.TRANS64 P0, [R3+URZ], R0 ;  /* 0x00000000030085a7 */ /* 0x000ea4000800007f */
[----:B--2---:R-:W-:Y:S05]  /*b9f0*/  @!P0 BRA `(.L_x_321) ;  /* 0xfffffffc00f08947 */ /* 0x004fea000383ffff */
.L_x_311:
[----:B------:R-:W-:Y:S05]  /*ba00*/  BSYNC B0 ;  /* 0x0000000000007941 */ /* 0x000fea0003800000 */
.L_x_310:
[----:B------:R-:W-:Y:S05]  /*ba10*/  EXIT ;  /* 0x000000000000794d */ /* 0x000fea0003800000 */
.L_x_22:
[----:B---3--:R3:W4:Y:S02]  /*ba20*/  SYNCS.PHASECHK.TRANS64.TRYWAIT P1, [R3+URZ], R0 ;  /* 0x00000000030075a7 */ /* 0x008724000802017f */
[----:B----4-:R-:W-:Y:S05]  /*ba30*/  @!P1 NANOSLEEP.SYNCS 0x989680 ;  /* 0x009896800000995d */ /* 0x010fea0003900000 */
[----:B------:R-:W4:Y:S02]  /*ba40*/  @!P1 SYNCS.PHASECHK.TRANS64 P1, [R3+URZ], R0 ;  /* 0x00000000030095a7 */ /* 0x000f24000802007f */
[----:B----4-:R-:W-:Y:S05]  /*ba50*/  @!P1 BRA `(.L_x_22) ;  /* 0xfffffffc00f09947 */ /* 0x010fea000383ffff */
[----:B------:R-:W-:Y:S05]  /*ba60*/  BRA `(.L_x_21) ;  /* 0xffffff5800e87947 */ /* 0x000fea000383ffff */
.L_x_27:
[----:B-1----:R1:W2:Y:S02]  /*ba70*/  SYNCS.PHASECHK.TRANS64.TRYWAIT P1, [R5+URZ], R4 ;  /* 0x00000004050075a7 */ /* 0x0022a4000802017f */
[----:B--2---:R-:W-:Y:S05]  /*ba80*/  @!P1 NANOSLEEP.SYNCS 0x989680 ;  /* 0x009896800000995d */ /* 0x004fea0003900000 */
[----:B------:R-:W2:Y:S02]  /*ba90*/  @!P1 SYNCS.PHASECHK.TRANS64 P1, [R5+URZ], R4 ;  /* 0x00000004050095a7 */ /* 0x000ea4000802007f */
[----:B--2---:R-:W-:Y:S05]  /*baa0*/  @!P1 BRA `(.L_x_27) ;  /* 0xfffffffc00f09947 */ /* 0x004fea000383ffff */
[----:B------:R-:W-:Y:S05]  /*bab0*/  BRA `(.L_x_26) ;  /* 0xffffff5c009c7947 */ /* 0x000fea000383ffff */
.L_x_298:
[----:B------:R-:W-:Y:S01]  /*bac0*/  BSSY B1, `(.L_x_322) ;  /* 0x0000006000017945 */ /* 0x000fe20003800000 */
[----:B------:R-:W-:-:S07]  /*bad0*/  IMAD.MOV.U32 R15, RZ, RZ, -0x1 ;  /* 0xffffffffff0f7424 */ /* 0x000fce00078e00ff */
[----:B------:R-:W-:Y:S05]  /*bae0*/  WARPSYNC.COLLECTIVE R15, `(.L_x_323) ;  /* 0x000000000f0c7348 */ /* 0x000fea0003c00000 */
[----:B------:R-:W-:Y:S02]  /*baf0*/  ELECT P6, UR62, PT ;  /* 0x00000000003e782f */ /* 0x000fe400038c0000 */
[----:B------:R-:W-:Y:S01]  /*bb00*/  MOV R14, UR62 ;  /* 0x0000003e000e7c02 */ /* 0x000fe20008000f00 */
[----:B------:R-:W-:Y:S10]  /*bb10*/  ENDCOLLECTIVE ;  /* 0x000000000000791b */ /* 0x000ff40003800000 */
.L_x_323:
[----:B------:R-:W-:Y:S05]  /*bb20*/  BSYNC B1 ;  /* 0x0000000000017941 */ /* 0x000fea0003800000 */
.L_x_322:
[----:B------:R-:W-:Y:S05]  /*bb30*/  BRA `(.L_x_324) ;  /* 0xffffffec008c7947 */ /* 0x000fea000383ffff */
.L_x_301:
[----:B-1----:R1:W2:Y:S02]  /*bb40*/  SYNCS.PHASECHK.TRANS64.TRYWAIT P0, [R23+URZ+0x48], R14 ;  /* 0x0000480e170075a7 */ /* 0x0022a4000800017f */
[----:B--2---:R-:W-:Y:S05]  /*bb50*/  @!P0 NANOSLEEP.SYNCS 0x989680 ;  /* 0x009896800000895d */ /* 0x004fea0003900000 */
[----:B------:R-:W2:Y:S02]  /*bb60*/  @!P0 SYNCS.PHASECHK.TRANS64 P0, [R23+URZ+0x48], R14 ;  /* 0x0000480e170085a7 */ /* 0x000ea4000800007f */
[----:B--2---:R-:W-:Y:S05]  /*bb70*/  @!P0 BRA `(.L_x_301) ;  /* 0xfffffffc00f08947 */ /* 0x004fea000383ffff */
[----:B------:R-:W-:Y:S05]  /*bb80*/  BRA `(.L_x_325) ;  /* 0xffffffec00c47947 */ /* 0x000fea000383ffff */
.L_x_309:
[----:B------:R-:W-:Y:S01]  /*bb90*/  BSSY B0, `(.L_x_326) ;  /* 0x0000006000007945 */ /* 0x000fe20003800000 */
[----:B------:R-:W-:-:S07]  /*bba0*/  IMAD.MOV.U32 R15, RZ, RZ, -0x1 ;  /* 0xffffffffff0f7424 */ /* 0x000fce00078e00ff */
[----:B------:R-:W-:Y:S05]  /*bbb0*/  WARPSYNC.COLLECTIVE R15, `(.L_x_327) ;  /* 0x000000000f0c7348 */ /* 0x000fea0003c00000 */
[----:B------:R-:W-:Y:S02]  /*bbc0*/  ELECT P6, UR62, PT ;  /* 0x00000000003e782f */ /* 0x000fe400038c0000 */
[----:B------:R-:W-:Y:S01]  /*bbd0*/  MOV R14, UR62 ;  /* 0x0000003e000e7c02 */ /* 0x000fe20008000f00 */
[----:B------:R-:W-:Y:S10]  /*bbe0*/  ENDCOLLECTIVE ;  /* 0x000000000000791b */ /* 0x000ff40003800000 */
.L_x_327:
[----:B------:R-:W-:Y:S05]  /*bbf0*/  BSYNC B0 ;  /* 0x0000000000007941 */ /* 0x000fea0003800000 */
.L_x_326:
[----:B------:R-:W-:Y:S05]  /*bc00*/  BRA `(.L_x_328) ;  /* 0xfffffff8001c7947 */ /* 0x000fea000383ffff */
.L_x_313:
[----:B0-----:R0:W1:Y:S02]  /*bc10*/  SYNCS.PHASECHK.TRANS64.TRYWAIT P0, [R7+URZ], R4 ;  /* 0x00000004070075a7 */ /* 0x001064000800017f */
[----:B-1----:R-:W-:Y:S05]  /*bc20*/  @!P0 NANOSLEEP.SYNCS 0x989680 ;  /* 0x009896800000895d */ /* 0x002fea0003900000 */
[----:B------:R-:W1:Y:S02]  /*bc30*/  @!P0 SYNCS.PHASECHK.TRANS64 P0, [R7+URZ], R4 ;  /* 0x00000004070085a7 */ /* 0x000e64000800007f */
[----:B-1----:R-:W-:Y:S05]  /*bc40*/  @!P0 BRA `(.L_x_313) ;  /* 0xfffffffc00f08947 */ /* 0x002fea000383ffff */
[----:B------:R-:W-:Y:S05]  /*bc50*/  BRA `(.L_x_329) ;  /* 0xfffffff8005c7947 */ /* 0x000fea000383ffff */
.L_x_314:
[----:B0-----:R0:W1:Y:S02]  /*bc60*/  SYNCS.PHASECHK.TRANS64.TRYWAIT P0, [R8+URZ], R5 ;  /* 0x00000005080075a7 */ /* 0x001064000800017f */
[----:B-1----:R-:W-:Y:S05]  /*bc70*/  @!P0 NANOSLEEP.SYNCS 0x989680 ;  /* 0x009896800000895d */ /* 0x002fea0003900000 */
[----:B------:R-:W1:Y:S02]  /*bc80*/  @!P0 SYNCS.PHASECHK.TRANS64 P0, [R8+URZ], R5 ;  /* 0x00000005080085a7 */ /* 0x000e64000800007f */
[----:B-1----:R-:W-:Y:S05]  /*bc90*/  @!P0 BRA `(.L_x_314) ;  /* 0xfffffffc00f08947 */ /* 0x002fea000383ffff */
[----:B------:R-:W-:Y:S05]  /*bca0*/  BRA `(.L_x_330) ;  /* 0xfffffff8006c7947 */ /* 0x000fea000383ffff */
.L_x_315:
[----:B0-----:R0:W1:Y:S02]  /*bcb0*/  SYNCS.PHASECHK.TRANS64.TRYWAIT P0, [R9+URZ], R4 ;  /* 0x00000004090075a7 */ /* 0x001064000800017f */
[----:B-1----:R-:W-:Y:S05]  /*bcc0*/  @!P0 NANOSLEEP.SYNCS 0x989680 ;  /* 0x009896800000895d */ /* 0x002fea0003900000 */
[----:B------:R-:W1:Y:S02]  /*bcd0*/  @!P0 SYNCS.PHASECHK.TRANS64 P0, [R9+URZ], R4 ;  /* 0x00000004090085a7 */ /* 0x000e64000800007f */
[----:B-1----:R-:W-:Y:S05]  /*bce0*/  @!P0 BRA `(.L_x_315) ;  /* 0xfffffffc00f08947 */ /* 0x002fea000383ffff */
[----:B------:R-:W-:Y:S05]  /*bcf0*/  BRA `(.L_x_331) ;  /* 0xfffffff8007c7947 */ /* 0x000fea000383ffff */
.L_x_316:
[----:B0-----:R0:W1:Y:S02]  /*bd00*/  SYNCS.PHASECHK.TRANS64.TRYWAIT P0, [R8+URZ], R5 ;  /* 0x00000005080075a7 */ /* 0x001064000800017f */
[----:B-1----:R-:W-:Y:S05]  /*bd10*/  @!P0 NANOSLEEP.SYNCS 0x989680 ;  /* 0x009896800000895d */ /* 0x002fea0003900000 */
[----:B------:R-:W1:Y:S02]  /*bd20*/  @!P0 SYNCS.PHASECHK.TRANS64 P0, [R8+URZ], R5 ;  /* 0x00000005080085a7 */ /* 0x000e64000800007f */
[----:B-1----:R-:W-:Y:S05]  /*bd30*/  @!P0 BRA `(.L_x_316) ;  /* 0xfffffffc00f08947 */ /* 0x002fea000383ffff */
[----:B------:R-:W-:Y:S05]  /*bd40*/  BRA `(.L_x_332) ;  /* 0xfffffff8008c7947 */ /* 0x000fea000383ffff */
.L_x_317:
[----:B0-----:R0:W1:Y:S02]  /*bd50*/  SYNCS.PHASECHK.TRANS64.TRYWAIT P0, [R9+URZ], R4 ;  /* 0x00000004090075a7 */ /* 0x001064000800017f */
[----:B-1----:R-:W-:Y:S05]  /*bd60*/  @!P0 NANOSLEEP.SYNCS 0x989680 ;  /* 0x009896800000895d */ /* 0x002fea0003900000 */
[----:B------:R-:W1:Y:S02]  /*bd70*/  @!P0 SYNCS.PHASECHK.TRANS64 P0, [R9+URZ], R4 ;  /* 0x00000004090085a7 */ /* 0x000e64000800007f */
[----:B-1----:R-:W-:Y:S05]  /*bd80*/  @!P0 BRA `(.L_x_317) ;  /* 0xfffffffc00f08947 */ /* 0x002fea000383ffff */
[----:B------:R-:W-:Y:S05]  /*bd90*/  BRA `(.L_x_333) ;  /* 0xfffffff8009c7947 */ /* 0x000fea000383ffff */
.L_x_318:
[----:B0-----:R0:W1:Y:S02]  /*bda0*/  SYNCS.PHASECHK.TRANS64.TRYWAIT P0, [R8+URZ], R5 ;  /* 0x00000005080075a7 */ /* 0x001064000800017f */
[----:B-1----:R-:W-:Y:S05]  /*bdb0*/  @!P0 NANOSLEEP.SYNCS 0x989680 ;  /* 0x009896800000895d */ /* 0x002fea0003900000 */
[----:B------:R-:W1:Y:S02]  /*bdc0*/  @!P0 SYNCS.PHASECHK.TRANS64 P0, [R8+URZ], R5 ;  /* 0x00000005080085a7 */ /* 0x000e64000800007f */
[----:B-1----:R-:W-:Y:S05]  /*bdd0*/  @!P0 BRA `(.L_x_318) ;  /* 0xfffffffc00f08947 */ /* 0x002fea000383ffff */
[----:B------:R-:W-:Y:S05]  /*bde0*/  BRA `(.L_x_334) ;  /* 0xfffffff800ac7947 */ /* 0x000fea000383ffff */
.L_x_319:
[----:B0-----:R0:W1:Y:S02]  /*bdf0*/  SYNCS.PHASECHK.TRANS64.TRYWAIT P0, [R9+URZ], R4 ;  /* 0x00000004090075a7 */ /* 0x001064000800017f */
[----:B-1----:R-:W-:Y:S05]  /*be00*/  @!P0 NANOSLEEP.SYNCS 0x989680 ;  /* 0x009896800000895d */ /* 0x002fea0003900000 */
[----:B------:R-:W1:Y:S02]  /*be10*/  @!P0 SYNCS.PHASECHK.TRANS64 P0, [R9+URZ], R4 ;  /* 0x00000004090085a7 */ /* 0x000e64000800007f */
[----:B-1----:R-:W-:Y:S05]  /*be20*/  @!P0 BRA `(.L_x_319) ;  /* 0xfffffffc00f08947 */ /* 0x002fea000383ffff */
[----:B------:R-:W-:Y:S05]  /*be30*/  BRA `(.L_x_335) ;  /* 0xfffffff800bc7947 */ /* 0x000fea000383ffff */
.L_x_320:
[----:B0-----:R0:W1:Y:S02]  /*be40*/  SYNCS.PHASECHK.TRANS64.TRYWAIT P0, [R6+URZ], R5 ;  /* 0x00000005060075a7 */ /* 0x001064000800017f */
[----:B-1----:R-:W-:Y:S05]  /*be50*/  @!P0 NANOSLEEP.SYNCS 0x989680 ;  /* 0x009896800000895d */ /* 0x002fea0003900000 */
[----:B------:R-:W1:Y:S02]  /*be60*/  @!P0 SYNCS.PHASECHK.TRANS64 P0, [R6+URZ], R5 ;  /* 0x00000005060085a7 */ /* 0x000e64000800007f */
[----:B-1----:R-:W-:Y:S05]  /*be70*/  @!P0 BRA `(.L_x_320) ;  /* 0xfffffffc00f08947 */ /* 0x002fea000383ffff */
[----:B------:R-:W-:Y:S05]  /*be80*/  BRA `(.L_x_336) ;  /* 0xfffffff800c47947 */ /* 0x000fea000383ffff */
.L_x_337:
[----:B------:R-:W-:-:S00]  /*be90*/  BRA `(.L_x_337) ;  /* 0xfffffffc00fc7947 */ /* 0x000fc0000383ffff */
[----:B------:R-:W-:-:S00]  /*bea0*/  NOP ;  /* 0x0000000000007918 */ /* 0x000fc00000000000 */
        /* <DEDUP_REMOVED lines=13> */
.L_x_338:


//--------------------- .nv.global.init           --------------------------
	.section	.nv.global.init,"aw",@progbits
.nv.global.init:
	.type		$str$22,@object
	.size		$str$22,($str$23 - $str$22)
$str$22:
        /*0000*/ 	.byte	0x6b, 0x5f, 0x74, 0x69, 0x6c, 0x65, 0x5f, 0x63, 0x6f, 0x75, 0x6e, 0x74, 0x20, 0x3e, 0x3d, 0x20
        /*0010*/ 	.byte	0x31, 0x00
	.type		$str$23,@object
	.size		$str$23,(__unnamed_1 - $str$23)
$str$23:
        /*0012*/ 	.byte	0x2f, 0x74, 0x6d, 0x70, 0x2f, 0x63, 0x75, 0x74, 0x6c, 0x61, 0x73, 0x73, 0x5f, 0x73, 0x77, 0x65
        /*0022*/ 	.byte	0x65, 0x70, 0x5f, 0x73, 0x72, 0x63, 0x2f, 0x69, 0x6e, 0x63, 0x6c, 0x75, 0x64, 0x65, 0x2f, 0x63
        /*0032*/ 	.byte	0x75, 0x74, 0x6c, 0x61, 0x73, 0x73, 0x2f, 0x67, 0x65, 0x6d, 0x6d, 0x2f, 0x63, 0x6f, 0x6c, 0x6c
        /*0042*/ 	.byte	0x65, 0x63, 0x74, 0x69, 0x76, 0x65, 0x2f, 0x73, 0x6d, 0x39, 0x30, 0x5f, 0x6d, 0x6d, 0x61, 0x5f
        /*0052*/ 	.byte	0x74, 0x6d, 0x61, 0x5f, 0x67, 0x6d, 0x6d, 0x61, 0x5f, 0x73, 0x73, 0x5f, 0x77, 0x61, 0x72, 0x70
        /*0062*/ 	.byte	0x73, 0x70, 0x65, 0x63, 0x69, 0x61, 0x6c, 0x69, 0x7a, 0x65, 0x64, 0x2e, 0x68, 0x70, 0x70, 0x00
	.type		__unnamed_1,@object
	.size		__unnamed_1,(.L_0 - __unnamed_1)
__unnamed_1:
        /*0072*/ 	.byte	0x76, 0x6f, 0x69, 0x64, 0x20, 0x63, 0x75, 0x74, 0x6c, 0x61, 0x73, 0x73, 0x3a, 0x3a, 0x67, 0x65
        /* <DEDUP_REMOVED lines=180> */
        /*0bc2*/ 	.byte	0x74, 0x69, 0x74, 0x79, 0x5d, 0x00
.L_0:


//--------------------- .nv.shared._ZN7cutlass13device_kernelINS_4gemm6kernel13GemmUniversalIN4cute5tupleIJiiiiEEENS1_10collective13CollectiveMmaINS1_34MainloopSm90TmaGmmaWarpSpecializedILi9ENS5_IJNS4_1CILi4EEENSA_ILi1EEESC_EEENS1_35KernelTmaWarpSpecializedCooperativeEEENS5_IJNSA_ILi128EEENSA_ILi256EEENSA_ILi32EEEEEENS_6half_tENS5_IJlSC_lEEESK_SL_NS4_8TiledMMAINS4_8MMA_AtomIJNS4_4SM904GMMA26MMA_64x256x16_F32F16F16_SSILNSP_5MajorE0ELSR_0ELNSP_7ScaleInE1ELSS_1EEEEEENS4_6LayoutINS5_IJNSA_ILi2EEESC_SC_EEENS5_IJSC_NSA_ILi0EEESY_EEEEENS5_IJNS4_10UnderscoreES11_S11_EEEEENS4_13SM90_TMA_LOADENS4_14ComposedLayoutINS4_7SwizzleILi2ELi4ELi3EEENS4_18smem_ptr_flag_bitsILi16EEENSV_INS5_IJNSA_ILi8EEESI_EEENS5_IJSI_SC_EEEEEEEvNS4_8identityENS4_23SM90_TMA_LOAD_MULTICASTES1E_vS1F_EENS_8epilogue10collective6detail29Sm90TmaWarpSpecializedAdapterINS1J_15DefaultEpilogueISK_SL_SL_NS1I_6thread17LinearCombinationISK_Li1EffLNS1N_9ScaleType4KindE0ELNS_15FloatRoundStyleE2ESK_EENS1_15EpilogueDefaultEEEEEvvEEEEvNT_6ParamsE --------------------------
	.section	.nv.shared._ZN7cutlass13device_kernelINS_4gemm6kernel13GemmUniversalIN4cute5tupleIJiiiiEEENS1_10collective13CollectiveMmaINS1_34MainloopSm90TmaGmmaWarpSpecializedILi9ENS5_IJNS4_1CILi4EEENSA_ILi1EEESC_EEENS1_35KernelTmaWarpSpecializedCooperativeEEENS5_IJNSA_ILi128EEENSA_ILi256EEENSA_ILi32EEEEEENS_6half_tENS5_IJlSC_lEEESK_SL_NS4_8TiledMMAINS4_8MMA_AtomIJNS4_4SM904GMMA26MMA_64x256x16_F32F16F16_SSILNSP_5MajorE0ELSR_0ELNSP_7ScaleInE1ELSS_1EEEEEENS4_6LayoutINS5_IJNSA_ILi2EEESC_SC_EEENS5_IJSC_NSA_ILi0EEESY_EEEEENS5_IJNS4_10UnderscoreES11_S11_EEEEENS4_13SM90_TMA_LOADENS4_14ComposedLayoutINS4_7SwizzleILi2ELi4ELi3EEENS4_18smem_ptr_flag_bitsILi16EEENSV_INS5_IJNSA_ILi8EEESI_EEENS5_IJSI_SC_EEEEEEEvNS4_8identityENS4_23SM90_TMA_LOAD_MULTICASTES1E_vS1F_EENS_8epilogue10collective6detail29Sm90TmaWarpSpecializedAdapterINS1J_15DefaultEpilogueISK_SL_SL_NS1I_6thread17LinearCombinationISK_Li1EffLNS1N_9ScaleType4KindE0ELNS_15FloatRoundStyleE2ESK_EENS1_15EpilogueDefaultEEEEEvvEEEEvNT_6ParamsE,"aw",@nobits
	.sectionflags	@""
	.align	16
	.zero		1024


//--------------------- .nv.shared.reserved.0     --------------------------
	.section	.nv.shared.reserved.0,"aw",@nobits
	.weak		__nv_reservedSMEM_offset_0_alias
	.size		__nv_reservedSMEM_offset_0_alias, 0, 0
	.other		__nv_reservedSMEM_offset_0_alias,@"STO_CUDA_RESERVED_SHARED STV_DEFAULT"
__nv_reservedSMEM_offset_0_alias:
	.zero		0


//--------------------- .nv.global                --------------------------
	.section	.nv.global,"aw",@nobits
.nv.global:
	.type		_ZN40_INTERNAL_fc6c31d9_4_k_cu_8b400c20_246814cute1_E,@object
	.size		_ZN40_INTERNAL_fc6c31d9_4_k_cu_8b400c20_246814cute1_E,(_ZN40_INTERNAL_fc6c31d9_4_k_cu_8b400c20_246814cuda3std3__45__cpo6cbeginE - _ZN40_INTERNAL_fc6c31d9_4_k_cu_8b400c20_246814cute1_E)
_ZN40_INTERNAL_fc6c31d9_4_k_cu_8b400c20_246814cute1_E:
	.zero		1
	.type		_ZN40_INTERNAL_fc6c31d9_4_k_cu_8b400c20_246814cuda3std3__45__cpo6cbeginE,@object
	.size		_ZN40_INTERNAL_fc6c31d9_4_k_cu_8b400c20_246814cuda3std3__45__cpo6cbeginE,(_ZN40_INTERNAL_fc6c31d9_4_k_cu_8b400c20_246814cuda3std3__48in_placeE - _ZN40_INTERNAL_fc6c31d9_4_k_cu_8b400c20_246814cuda3std3__45__cpo6cbeginE)
_ZN40_INTERNAL_fc6c31d9_4_k_cu_8b400c20_246814cuda3std3__45__cpo6cbeginE:
	.zero		1
	.type		_ZN40_INTERNAL_fc6c31d9_4_k_cu_8b400c20_246814cuda3std3__48in_placeE,@object
	.size		_ZN40_INTERNAL_fc6c31d9_4_k_cu_8b400c20_246814cuda3std3__48in_placeE,(_ZN40_INTERNAL_fc6c31d9_4_k_cu_8b400c20_246814cuda3std6ranges3__45__cpo9iter_moveE - _ZN40_INTERNAL_fc6c31d9_4_k_cu_8b400c20_246814cuda3std3__48in_placeE)
_ZN40_INTERNAL_fc6c31d9_4_k_cu_8b400c20_246814cuda3std3__48in_placeE:
	.zero		1
	.type		_ZN40_INTERNAL_fc6c31d9_4_k_cu_8b400c20_246814cuda3std6ranges3__45__cpo9iter_moveE,@object
	.size		_ZN40_INTERNAL_fc6c31d9_4_k_cu_8b400c20_246814cuda3std6ranges3__45__cpo9iter_moveE,(_ZN40_INTERNAL_fc6c31d9_4_k_cu_8b400c20_246814cuda3std3__45__cpo5beginE - _ZN40_INTERNAL_fc6c31d9_4_k_cu_8b400c20_246814cuda3std6ranges3__45__cpo9iter_moveE)
_ZN40_INTERNAL_fc6c31d9_4_k_cu_8b400c20_246814cuda3std6ranges3__45__cpo9iter_moveE:
	.zero		1
	.type		_ZN40_INTERNAL_fc6c31d9_4_k_cu_8b400c20_246814cuda3std3__45__cpo5beginE,@object
	.size		_ZN40_INTERNAL_fc6c31d9_4_k_cu_8b400c20_246814cuda3std3__45__cpo5beginE,(_ZN40_INTERNAL_fc6c31d9_4_k_cu_8b400c20_246814cuda3std3__442_GLOBAL__N__fc6c31d9_4_k_cu_8b400c20_246816ignoreE - _ZN40_INTERNAL_fc6c31d9_4_k_cu_8b400c20_246814cuda3std3__45__cpo5beginE)
_ZN40_INTERNAL_fc6c31d9_4_k_cu_8b400c20_246814cuda3std3__45__cpo5beginE:
	.zero		1
	.type		_ZN40_INTERNAL_fc6c31d9_4_k_cu_8b400c20_246814cuda3std3__442_GLOBAL__N__fc6c31d9_4_k_cu_8b400c20_246816ignoreE,@object
	.size		_ZN40_INTERNAL_fc6c31d9_4_k_cu_8b400c20_246814cuda3std3__442_GLOBAL__N__fc6c31d9_4_k_cu_8b400c20_246816ignoreE,(_ZN40_INTERNAL_fc6c31d9_4_k_cu_8b400c20_246814cute7productE - _ZN40_INTERNAL_fc6c31d9_4_k_cu_8b400c20_246814cuda3std3__442_GLOBAL__N__fc6c31d9_4_k_cu_8b400c20_246816ignoreE)
_ZN40_INTERNAL_fc6c31d9_4_k_cu_8b400c20_246814cuda3std3__442_GLOBAL__N__fc6c31d9_4_k_cu_8b400c20_246816ignoreE:
	.zero		1
	.type		_ZN40_INTERNAL_fc6c31d9_4_k_cu_8b400c20_246814cute7productE,@object
	.size		_ZN40_INTERNAL_fc6c31d9_4_k_cu_8b400c20_246814cute7productE,(_ZN40_INTERNAL_fc6c31d9_4_k_cu_8b400c20_246814cuda3std3__45__cpo3endE - _ZN40_INTERNAL_fc6c31d9_4_k_cu_8b400c20_246814cute7productE)
_ZN40_INTERNAL_fc6c31d9_4_k_cu_8b400c20_246814cute7productE:
	.zero		1
	.type		_ZN40_INTERNAL_fc6c31d9_4_k_cu_8b400c20_246814cuda3std3__45__cpo3endE,@object
	.size		_ZN40_INTERNAL_fc6c31d9_4_k_cu_8b400c20_246814cuda3std3__45__cpo3endE,(_ZN40_INTERNAL_fc6c31d9_4_k_cu_8b400c20_246814cuda3std3__419piecewise_constructE - _ZN40_INTERNAL_fc6c31d9_4_k_cu_8b400c20_246814cuda3std3__45__cpo3endE)
_ZN40_INTERNAL_fc6c31d9_4_k_cu_8b400c20_246814cuda3std3__45__cpo3endE:
	.zero		1
	.type		_ZN40_INTERNAL_fc6c31d9_4_k_cu_8b400c20_246814cuda3std3__419piecewise_constructE,@object
	.size		_ZN40_INTERNAL_fc6c31d9_4_k_cu_8b400c20_246814cuda3std3__419piecewise_constructE,(_ZN40_INTERNAL_fc6c31d9_4_k_cu_8b400c20_246814cuda3std3__45__cpo4cendE - _ZN40_INTERNAL_fc6c31d9_4_k_cu_8b400c20_246814cuda3std3__419piecewise_constructE)
_ZN40_INTERNAL_fc6c31d9_4_k_cu_8b400c20_246814cuda3std3__419piecewise_constructE:
	.zero		1
	.type		_ZN40_INTERNAL_fc6c31d9_4_k_cu_8b400c20_246814cuda3std3__45__cpo4cendE,@object
	.size		_ZN40_INTERNAL_fc6c31d9_4_k_cu_8b400c20_246814cuda3std3__45__cpo4cendE,(_ZN40_INTERNAL_fc6c31d9_4_k_cu_8b400c20_246814cuda3std6ranges3__45__cpo4swapE - _ZN40_INTERNAL_fc6c31d9_4_k_cu_8b400c20_246814cuda3std3__45__cpo4cendE)
_ZN40_INTERNAL_fc6c31d9_4_k_cu_8b400c20_246814cuda3std3__45__cpo4cendE:
	.zero		1
	.type		_ZN40_INTERNAL_fc6c31d9_4_k_cu_8b400c20_246814cuda3std6ranges3__45__cpo4swapE,@object
	.size		_ZN40_INTERNAL_fc6c31d9_4_k_cu_8b400c20_246814cuda3std6ranges3__45__cpo4swapE,(.L_8 - _ZN40_INTERNAL_fc6c31d9_4_k_cu_8b400c20_246814cuda3std6ranges3__45__cpo4swapE)
_ZN40_INTERNAL_fc6c31d9_4_k_cu_8b400c20_246814cuda3std6ranges3__45__cpo4swapE:
	.zero		1
.L_8:


//--------------------- .nv.constant0._ZN7cutlass13device_kernelINS_4gemm6kernel13GemmUniversalIN4cute5tupleIJiiiiEEENS1_10collective13CollectiveMmaINS1_34MainloopSm90TmaGmmaWarpSpecializedILi9ENS5_IJNS4_1CILi4EEENSA_ILi1EEESC_EEENS1_35KernelTmaWarpSpecializedCooperativeEEENS5_IJNSA_ILi128EEENSA_ILi256EEENSA_ILi32EEEEEENS_6half_tENS5_IJlSC_lEEESK_SL_NS4_8TiledMMAINS4_8MMA_AtomIJNS4_4SM904GMMA26MMA_64x256x16_F32F16F16_SSILNSP_5MajorE0ELSR_0ELNSP_7ScaleInE1ELSS_1EEEEEENS4_6LayoutINS5_IJNSA_ILi2EEESC_SC_EEENS5_IJSC_NSA_ILi0EEESY_EEEEENS5_IJNS4_10UnderscoreES11_S11_EEEEENS4_13SM90_TMA_LOADENS4_14ComposedLayoutINS4_7SwizzleILi2ELi4ELi3EEENS4_18smem_ptr_flag_bitsILi16EEENSV_INS5_IJNSA_ILi8EEESI_EEENS5_IJSI_SC_EEEEEEEvNS4_8identityENS4_23SM90_TMA_LOAD_MULTICASTES1E_vS1F_EENS_8epilogue10collective6detail29Sm90TmaWarpSpecializedAdapterINS1J_15DefaultEpilogueISK_SL_SL_NS1I_6thread17LinearCombinationISK_Li1EffLNS1N_9ScaleType4KindE0ELNS_15FloatRoundStyleE2ESK_EENS1_15EpilogueDefaultEEEEEvvEEEEvNT_6ParamsE --------------------------
	.section	.nv.constant0._ZN7cutlass13device_kernelINS_4gemm6kernel13GemmUniversalIN4cute5tupleIJiiiiEEENS1_10collective13CollectiveMmaINS1_34MainloopSm90TmaGmmaWarpSpecializedILi9ENS5_IJNS4_1CILi4EEENSA_ILi1EEESC_EEENS1_35KernelTmaWarpSpecializedCooperativeEEENS5_IJNSA_ILi128EEENSA_ILi256EEENSA_ILi32EEEEEENS_6half_tENS5_IJlSC_lEEESK_SL_NS4_8TiledMMAINS4_8MMA_AtomIJNS4_4SM904GMMA26MMA_64x256x16_F32F16F16_SSILNSP_5MajorE0ELSR_0ELNSP_7ScaleInE1ELSS_1EEEEEENS4_6LayoutINS5_IJNSA_ILi2EEESC_SC_EEENS5_IJSC_NSA_ILi0EEESY_EEEEENS5_IJNS4_10UnderscoreES11_S11_EEEEENS4_13SM90_TMA_LOADENS4_14ComposedLayoutINS4_7SwizzleILi2ELi4ELi3EEENS4_18smem_ptr_flag_bitsILi16EEENSV_INS5_IJNSA_ILi8EEESI_EEENS5_IJSI_SC_EEEEEEEvNS4_8identityENS4_23SM90_TMA_LOAD_MULTICASTES1E_vS1F_EENS_8epilogue10collective6detail29Sm90TmaWarpSpecializedAdapterINS1J_15DefaultEpilogueISK_SL_SL_NS1I_6thread17LinearCombinationISK_Li1EffLNS1N_9ScaleType4KindE0ELNS_15FloatRoundStyleE2ESK_EENS1_15EpilogueDefaultEEEEEvvEEEEvNT_6ParamsE,"a",@progbits
	.sectionflags	@""
	.align	4
.nv.constant0._ZN7cutlass13device_kernelINS_4gemm6kernel13GemmUniversalIN4cute5tupleIJiiiiEEENS1_10collective13CollectiveMmaINS1_34MainloopSm90TmaGmmaWarpSpecializedILi9ENS5_IJNS4_1CILi4EEENSA_ILi1EEESC_EEENS1_35KernelTmaWarpSpecializedCooperativeEEENS5_IJNSA_ILi128EEENSA_ILi256EEENSA_ILi32EEEEEENS_6half_tENS5_IJlSC_lEEESK_SL_NS4_8TiledMMAINS4_8MMA_AtomIJNS4_4SM904GMMA26MMA_64x256x16_F32F16F16_SSILNSP_5MajorE0ELSR_0ELNSP_7ScaleInE1ELSS_1EEEEEENS4_6LayoutINS5_IJNSA_ILi2EEESC_SC_EEENS5_IJSC_NSA_ILi0EEESY_EEEEENS5_IJNS4_10UnderscoreES11_S11_EEEEENS4_13SM90_TMA_LOADENS4_14ComposedLayoutINS4_7SwizzleILi2ELi4ELi3EEENS4_18smem_ptr_flag_bitsILi16EEENSV_INS5_IJNSA_ILi8EEESI_EEENS5_IJSI_SC_EEEEEEEvNS4_8identityENS4_23SM90_TMA_LOAD_MULTICASTES1E_vS1F_EENS_8epilogue10collective6detail29Sm90TmaWarpSpecializedAdapterINS1J_15DefaultEpilogueISK_SL_SL_NS1I_6thread17LinearCombinationISK_Li1EffLNS1N_9ScaleType4KindE0ELNS_15FloatRoundStyleE2ESK_EENS1_15EpilogueDefaultEEEEEvvEEEEvNT_6ParamsE:
	.zero		1664


//--------------------- SYMBOLS --------------------------

	.type		.nv.reservedSmem.offset0,@object
	.size		.nv.reservedSmem.offset0,0x4
	.type		__assertfail,@function
